//
// Generated by NVIDIA NVVM Compiler
//
// Compiler Build ID: CL-36424714
// Cuda compilation tools, release 13.0, V13.0.88
// Based on NVVM 20.0.0
//

.version 9.0
.target sm_100
.address_size 64

	// .globl	_Z11kernel_multPciiPh
.extern .func  (.param .b64 func_retval0) malloc
(
	.param .b64 malloc_param_0
)
;
.extern .func free
(
	.param .b64 free_param_0
)
;

.visible .entry _Z11kernel_multPciiPh(
	.param .u64 .ptr .align 1 _Z11kernel_multPciiPh_param_0,
	.param .u32 _Z11kernel_multPciiPh_param_1,
	.param .u32 _Z11kernel_multPciiPh_param_2,
	.param .u64 .ptr .align 1 _Z11kernel_multPciiPh_param_3
)
{
	.local .align 16 .b8 	__local_depot0[576];
	.reg .b64 	%SP;
	.reg .b64 	%SPL;
	.reg .pred 	%p<39>;
	.reg .b16 	%rs<56>;
	.reg .b32 	%r<455>;
	.reg .b64 	%rd<116>;

	mov.u64 	%SPL, __local_depot0;
	ld.param.u64 	%rd39, [_Z11kernel_multPciiPh_param_0];
	ld.param.u32 	%r79, [_Z11kernel_multPciiPh_param_1];
	ld.param.u32 	%r78, [_Z11kernel_multPciiPh_param_2];
	ld.param.u64 	%rd38, [_Z11kernel_multPciiPh_param_3];
	cvta.to.global.u64 	%rd1, %rd39;
	add.u64 	%rd2, %SPL, 0;
	add.u64 	%rd3, %SPL, 256;
	add.u64 	%rd4, %SPL, 512;
	mov.u32 	%r80, %ntid.x;
	mov.u32 	%r81, %ctaid.x;
	mov.u32 	%r82, %tid.x;
	mad.lo.s32 	%r1, %r80, %r81, %r82;
	setp.ge.s32 	%p1, %r1, %r79;
	@%p1 bra 	$L__BB0_69;
	add.s32 	%r83, %r78, 1;
	cvt.s64.s32 	%rd44, %r83;
	{ // callseq 0, 0
	.param .b64 param0;
	st.param.b64 	[param0], %rd44;
	.param .b64 retval0;
	call.uni (retval0), 
	malloc, 
	(
	param0
	);
	ld.param.b64 	%rd45, [retval0];
	} // callseq 0
	setp.lt.s32 	%p2, %r78, 1;
	mov.b64 	%rd104, 0;
	@%p2 bra 	$L__BB0_15;
	mul.lo.s32 	%r2, %r78, %r1;
	and.b32  	%r3, %r78, 15;
	setp.lt.u32 	%p3, %r78, 16;
	mov.b32 	%r432, 0;
	@%p3 bra 	$L__BB0_5;
	and.b32  	%r432, %r78, 2147483632;
	mov.b32 	%r430, 0;
$L__BB0_4:
	.pragma "nounroll";
	add.s32 	%r86, %r430, %r2;
	cvt.s64.s32 	%rd46, %r86;
	add.s64 	%rd47, %rd1, %rd46;
	ld.global.u8 	%rs1, [%rd47];
	cvt.u64.u32 	%rd48, %r430;
	add.s64 	%rd49, %rd45, %rd48;
	st.u8 	[%rd49], %rs1;
	ld.global.u8 	%rs2, [%rd47+1];
	st.u8 	[%rd49+1], %rs2;
	ld.global.u8 	%rs3, [%rd47+2];
	st.u8 	[%rd49+2], %rs3;
	ld.global.u8 	%rs4, [%rd47+3];
	st.u8 	[%rd49+3], %rs4;
	ld.global.u8 	%rs5, [%rd47+4];
	st.u8 	[%rd49+4], %rs5;
	ld.global.u8 	%rs6, [%rd47+5];
	st.u8 	[%rd49+5], %rs6;
	ld.global.u8 	%rs7, [%rd47+6];
	st.u8 	[%rd49+6], %rs7;
	ld.global.u8 	%rs8, [%rd47+7];
	st.u8 	[%rd49+7], %rs8;
	ld.global.u8 	%rs9, [%rd47+8];
	st.u8 	[%rd49+8], %rs9;
	ld.global.u8 	%rs10, [%rd47+9];
	st.u8 	[%rd49+9], %rs10;
	ld.global.u8 	%rs11, [%rd47+10];
	st.u8 	[%rd49+10], %rs11;
	ld.global.u8 	%rs12, [%rd47+11];
	st.u8 	[%rd49+11], %rs12;
	ld.global.u8 	%rs13, [%rd47+12];
	st.u8 	[%rd49+12], %rs13;
	ld.global.u8 	%rs14, [%rd47+13];
	st.u8 	[%rd49+13], %rs14;
	ld.global.u8 	%rs15, [%rd47+14];
	st.u8 	[%rd49+14], %rs15;
	ld.global.u8 	%rs16, [%rd47+15];
	st.u8 	[%rd49+15], %rs16;
	add.s32 	%r430, %r430, 16;
	setp.ne.s32 	%p4, %r430, %r432;
	@%p4 bra 	$L__BB0_4;
$L__BB0_5:
	setp.eq.s32 	%p5, %r3, 0;
	@%p5 bra 	$L__BB0_14;
	and.b32  	%r8, %r78, 7;
	setp.lt.u32 	%p6, %r3, 8;
	@%p6 bra 	$L__BB0_8;
	add.s32 	%r87, %r432, %r2;
	cvt.s64.s32 	%rd50, %r87;
	add.s64 	%rd51, %rd1, %rd50;
	ld.global.u8 	%rs17, [%rd51];
	cvt.u64.u32 	%rd52, %r432;
	add.s64 	%rd53, %rd45, %rd52;
	st.u8 	[%rd53], %rs17;
	ld.global.u8 	%rs18, [%rd51+1];
	st.u8 	[%rd53+1], %rs18;
	ld.global.u8 	%rs19, [%rd51+2];
	st.u8 	[%rd53+2], %rs19;
	ld.global.u8 	%rs20, [%rd51+3];
	st.u8 	[%rd53+3], %rs20;
	ld.global.u8 	%rs21, [%rd51+4];
	st.u8 	[%rd53+4], %rs21;
	ld.global.u8 	%rs22, [%rd51+5];
	st.u8 	[%rd53+5], %rs22;
	ld.global.u8 	%rs23, [%rd51+6];
	st.u8 	[%rd53+6], %rs23;
	ld.global.u8 	%rs24, [%rd51+7];
	st.u8 	[%rd53+7], %rs24;
	add.s32 	%r432, %r432, 8;
$L__BB0_8:
	setp.eq.s32 	%p7, %r8, 0;
	@%p7 bra 	$L__BB0_14;
	and.b32  	%r11, %r78, 3;
	setp.lt.u32 	%p8, %r8, 4;
	@%p8 bra 	$L__BB0_11;
	add.s32 	%r88, %r432, %r2;
	cvt.s64.s32 	%rd54, %r88;
	add.s64 	%rd55, %rd1, %rd54;
	ld.global.u8 	%rs25, [%rd55];
	cvt.u64.u32 	%rd56, %r432;
	add.s64 	%rd57, %rd45, %rd56;
	st.u8 	[%rd57], %rs25;
	ld.global.u8 	%rs26, [%rd55+1];
	st.u8 	[%rd57+1], %rs26;
	ld.global.u8 	%rs27, [%rd55+2];
	st.u8 	[%rd57+2], %rs27;
	ld.global.u8 	%rs28, [%rd55+3];
	st.u8 	[%rd57+3], %rs28;
	add.s32 	%r432, %r432, 4;
$L__BB0_11:
	setp.eq.s32 	%p9, %r11, 0;
	@%p9 bra 	$L__BB0_14;
	mov.b32 	%r435, 0;
$L__BB0_13:
	.pragma "nounroll";
	add.s32 	%r90, %r432, %r2;
	cvt.s64.s32 	%rd58, %r90;
	add.s64 	%rd59, %rd1, %rd58;
	ld.global.u8 	%rs29, [%rd59];
	cvt.u64.u32 	%rd60, %r432;
	add.s64 	%rd61, %rd45, %rd60;
	st.u8 	[%rd61], %rs29;
	add.s32 	%r432, %r432, 1;
	add.s32 	%r435, %r435, 1;
	setp.ne.s32 	%p10, %r435, %r11;
	@%p10 bra 	$L__BB0_13;
$L__BB0_14:
	cvt.u64.u32 	%rd104, %r78;
$L__BB0_15:
	add.s64 	%rd62, %rd45, %rd104;
	mov.b16 	%rs30, 0;
	st.u8 	[%rd62], %rs30;
	shl.b32 	%r92, %r1, 4;
	cvt.s64.s32 	%rd63, %r92;
	cvta.to.global.u64 	%rd64, %rd38;
	add.s64 	%rd8, %rd64, %rd63;
	ld.u8 	%rs31, [%rd45];
	setp.eq.s16 	%p11, %rs31, 0;
	mov.b32 	%r437, 0;
	@%p11 bra 	$L__BB0_18;
	mov.b32 	%r436, 0;
$L__BB0_17:
	add.s32 	%r437, %r436, 1;
	cvt.u64.u32 	%rd65, %r436;
	add.s64 	%rd66, %rd45, %rd65;
	ld.u8 	%rs32, [%rd66+1];
	setp.ne.s16 	%p12, %rs32, 0;
	mov.u32 	%r436, %r437;
	@%p12 bra 	$L__BB0_17;
$L__BB0_18:
	cvt.u64.u32 	%rd9, %r437;
	mov.b32 	%r94, -1044525330;
	mov.b32 	%r95, 606105819;
	mov.b32 	%r96, -389564586;
	mov.b32 	%r97, -680876936;
	st.local.v4.u32 	[%rd2], {%r97, %r96, %r95, %r94};
	mov.b32 	%r98, -45705983;
	mov.b32 	%r99, -1473231341;
	mov.b32 	%r100, 1200080426;
	mov.b32 	%r101, -176418897;
	st.local.v4.u32 	[%rd2+16], {%r101, %r100, %r99, %r98};
	mov.b32 	%r102, -1990404162;
	mov.b32 	%r103, -42063;
	mov.b32 	%r104, -1958414417;
	mov.b32 	%r105, 1770035416;
	st.local.v4.u32 	[%rd2+32], {%r105, %r104, %r103, %r102};
	mov.b32 	%r106, 1236535329;
	mov.b32 	%r107, -1502002290;
	mov.b32 	%r108, -40341101;
	mov.b32 	%r109, 1804603682;
	st.local.v4.u32 	[%rd2+48], {%r109, %r108, %r107, %r106};
	mov.b32 	%r110, -373897302;
	mov.b32 	%r111, 643717713;
	mov.b32 	%r112, -1069501632;
	mov.b32 	%r113, -165796510;
	st.local.v4.u32 	[%rd2+64], {%r113, %r112, %r111, %r110};
	mov.b32 	%r114, -405537848;
	mov.b32 	%r115, -660478335;
	mov.b32 	%r116, 38016083;
	mov.b32 	%r117, -701558691;
	st.local.v4.u32 	[%rd2+80], {%r117, %r116, %r115, %r114};
	mov.b32 	%r118, 1163531501;
	mov.b32 	%r119, -187363961;
	mov.b32 	%r120, -1019803690;
	mov.b32 	%r121, 568446438;
	st.local.v4.u32 	[%rd2+96], {%r121, %r120, %r119, %r118};
	mov.b32 	%r122, -1926607734;
	mov.b32 	%r123, 1735328473;
	mov.b32 	%r124, -51403784;
	mov.b32 	%r125, -1444681467;
	st.local.v4.u32 	[%rd2+112], {%r125, %r124, %r123, %r122};
	mov.b32 	%r126, -35309556;
	mov.b32 	%r127, 1839030562;
	mov.b32 	%r128, -2022574463;
	mov.b32 	%r129, -378558;
	st.local.v4.u32 	[%rd2+128], {%r129, %r128, %r127, %r126};
	mov.b32 	%r130, -1094730640;
	mov.b32 	%r131, -155497632;
	mov.b32 	%r132, 1272893353;
	mov.b32 	%r133, -1530992060;
	st.local.v4.u32 	[%rd2+144], {%r133, %r132, %r131, %r130};
	mov.b32 	%r134, 76029189;
	mov.b32 	%r135, -722521979;
	mov.b32 	%r136, -358537222;
	mov.b32 	%r137, 681279174;
	st.local.v4.u32 	[%rd2+160], {%r137, %r136, %r135, %r134};
	mov.b32 	%r138, -995338651;
	mov.b32 	%r139, 530742520;
	mov.b32 	%r140, -421815835;
	mov.b32 	%r141, -640364487;
	st.local.v4.u32 	[%rd2+176], {%r141, %r140, %r139, %r138};
	mov.b32 	%r142, -57434055;
	mov.b32 	%r143, -1416354905;
	mov.b32 	%r144, 1126891415;
	mov.b32 	%r145, -198630844;
	st.local.v4.u32 	[%rd2+192], {%r145, %r144, %r143, %r142};
	mov.b32 	%r146, -2054922799;
	mov.b32 	%r147, -1051523;
	mov.b32 	%r148, -1894986606;
	mov.b32 	%r149, 1700485571;
	st.local.v4.u32 	[%rd2+208], {%r149, %r148, %r147, %r146};
	mov.b32 	%r150, 1309151649;
	mov.b32 	%r151, -1560198380;
	mov.b32 	%r152, -30611744;
	mov.b32 	%r153, 1873313359;
	st.local.v4.u32 	[%rd2+224], {%r153, %r152, %r151, %r150};
	mov.b32 	%r154, -343485551;
	mov.b32 	%r155, 718787259;
	mov.b32 	%r156, -1120210379;
	mov.b32 	%r157, -145523070;
	st.local.v4.u32 	[%rd2+240], {%r157, %r156, %r155, %r154};
	mov.b32 	%r158, 22;
	mov.b32 	%r159, 17;
	mov.b32 	%r160, 12;
	mov.b32 	%r161, 7;
	st.local.v4.u32 	[%rd3], {%r161, %r160, %r159, %r158};
	st.local.v4.u32 	[%rd3+16], {%r161, %r160, %r159, %r158};
	st.local.v4.u32 	[%rd3+32], {%r161, %r160, %r159, %r158};
	st.local.v4.u32 	[%rd3+48], {%r161, %r160, %r159, %r158};
	mov.b32 	%r162, 20;
	mov.b32 	%r163, 14;
	mov.b32 	%r164, 9;
	mov.b32 	%r165, 5;
	st.local.v4.u32 	[%rd3+64], {%r165, %r164, %r163, %r162};
	st.local.v4.u32 	[%rd3+80], {%r165, %r164, %r163, %r162};
	st.local.v4.u32 	[%rd3+96], {%r165, %r164, %r163, %r162};
	st.local.v4.u32 	[%rd3+112], {%r165, %r164, %r163, %r162};
	mov.b32 	%r166, 23;
	mov.b32 	%r167, 16;
	mov.b32 	%r168, 11;
	mov.b32 	%r169, 4;
	st.local.v4.u32 	[%rd3+128], {%r169, %r168, %r167, %r166};
	st.local.v4.u32 	[%rd3+144], {%r169, %r168, %r167, %r166};
	st.local.v4.u32 	[%rd3+160], {%r169, %r168, %r167, %r166};
	st.local.v4.u32 	[%rd3+176], {%r169, %r168, %r167, %r166};
	mov.b32 	%r170, 21;
	mov.b32 	%r171, 15;
	mov.b32 	%r172, 10;
	mov.b32 	%r173, 6;
	st.local.v4.u32 	[%rd3+192], {%r173, %r172, %r171, %r170};
	st.local.v4.u32 	[%rd3+208], {%r173, %r172, %r171, %r170};
	st.local.v4.u32 	[%rd3+224], {%r173, %r172, %r171, %r170};
	st.local.v4.u32 	[%rd3+240], {%r173, %r172, %r171, %r170};
	mov.b64 	%rd105, 0;
	mov.u64 	%rd106, %rd9;
$L__BB0_19:
	mov.u64 	%rd11, %rd106;
	mov.u64 	%rd10, %rd105;
	add.s64 	%rd106, %rd11, 1;
	and.b64  	%rd68, %rd106, 63;
	setp.ne.s64 	%p13, %rd68, 56;
	add.s64 	%rd105, %rd10, 1;
	@%p13 bra 	$L__BB0_19;
	cvt.u32.u64 	%r174, %rd9;
	add.s64 	%rd69, %rd11, 9;
	{ // callseq 1, 0
	.param .b64 param0;
	st.param.b64 	[param0], %rd69;
	.param .b64 retval0;
	call.uni (retval0), 
	malloc, 
	(
	param0
	);
	ld.param.b64 	%rd70, [retval0];
	} // callseq 1
	setp.eq.s32 	%p14, %r174, 0;
	@%p14 bra 	$L__BB0_23;
	mov.b64 	%rd107, 0;
$L__BB0_22:
	add.s64 	%rd72, %rd45, %rd107;
	ld.u8 	%rs33, [%rd72];
	add.s64 	%rd73, %rd70, %rd107;
	st.u8 	[%rd73], %rs33;
	add.s64 	%rd107, %rd107, 1;
	setp.lt.u64 	%p15, %rd107, %rd9;
	@%p15 bra 	$L__BB0_22;
$L__BB0_23:
	add.s64 	%rd17, %rd70, %rd9;
	mov.b16 	%rs34, 128;
	st.u8 	[%rd17], %rs34;
	add.s64 	%rd110, %rd9, 1;
	setp.ge.u64 	%p16, %rd110, %rd106;
	@%p16 bra 	$L__BB0_36;
	add.s64 	%rd74, %rd10, -1;
	and.b64  	%rd19, %rd10, 15;
	setp.lt.u64 	%p17, %rd74, 15;
	@%p17 bra 	$L__BB0_27;
	and.b64  	%rd20, %rd10, -16;
	mov.b64 	%rd109, 0;
$L__BB0_26:
	.pragma "nounroll";
	add.s64 	%rd76, %rd70, %rd110;
	mov.b16 	%rs35, 0;
	st.u8 	[%rd76], %rs35;
	st.u8 	[%rd76+1], %rs35;
	st.u8 	[%rd76+2], %rs35;
	st.u8 	[%rd76+3], %rs35;
	st.u8 	[%rd76+4], %rs35;
	st.u8 	[%rd76+5], %rs35;
	st.u8 	[%rd76+6], %rs35;
	st.u8 	[%rd76+7], %rs35;
	st.u8 	[%rd76+8], %rs35;
	st.u8 	[%rd76+9], %rs35;
	st.u8 	[%rd76+10], %rs35;
	st.u8 	[%rd76+11], %rs35;
	st.u8 	[%rd76+12], %rs35;
	st.u8 	[%rd76+13], %rs35;
	st.u8 	[%rd76+14], %rs35;
	st.u8 	[%rd76+15], %rs35;
	add.s64 	%rd110, %rd110, 16;
	add.s64 	%rd109, %rd109, 16;
	setp.ne.s64 	%p18, %rd109, %rd20;
	@%p18 bra 	$L__BB0_26;
$L__BB0_27:
	setp.eq.s64 	%p19, %rd19, 0;
	@%p19 bra 	$L__BB0_36;
	and.b64  	%rd26, %rd10, 7;
	setp.lt.u64 	%p20, %rd19, 8;
	@%p20 bra 	$L__BB0_30;
	add.s64 	%rd77, %rd70, %rd110;
	mov.b16 	%rs36, 0;
	st.u8 	[%rd77], %rs36;
	st.u8 	[%rd77+1], %rs36;
	st.u8 	[%rd77+2], %rs36;
	st.u8 	[%rd77+3], %rs36;
	st.u8 	[%rd77+4], %rs36;
	st.u8 	[%rd77+5], %rs36;
	st.u8 	[%rd77+6], %rs36;
	st.u8 	[%rd77+7], %rs36;
	add.s64 	%rd110, %rd110, 8;
$L__BB0_30:
	setp.eq.s64 	%p21, %rd26, 0;
	@%p21 bra 	$L__BB0_36;
	and.b64  	%rd29, %rd10, 3;
	setp.lt.u64 	%p22, %rd26, 4;
	@%p22 bra 	$L__BB0_33;
	add.s64 	%rd78, %rd70, %rd110;
	mov.b16 	%rs37, 0;
	st.u8 	[%rd78], %rs37;
	st.u8 	[%rd78+1], %rs37;
	st.u8 	[%rd78+2], %rs37;
	st.u8 	[%rd78+3], %rs37;
	add.s64 	%rd110, %rd110, 4;
$L__BB0_33:
	setp.eq.s64 	%p23, %rd29, 0;
	@%p23 bra 	$L__BB0_36;
	mov.b64 	%rd114, 0;
$L__BB0_35:
	.pragma "nounroll";
	add.s64 	%rd80, %rd70, %rd110;
	mov.b16 	%rs38, 0;
	st.u8 	[%rd80], %rs38;
	add.s64 	%rd110, %rd110, 1;
	add.s64 	%rd114, %rd114, 1;
	setp.ne.s64 	%p24, %rd114, %rd29;
	@%p24 bra 	$L__BB0_35;
$L__BB0_36:
	shl.b32 	%r180, %r174, 3;
	add.s64 	%rd82, %rd17, %rd10;
	st.u8 	[%rd82+1], %r180;
	shr.u32 	%r181, %r174, 5;
	st.u8 	[%rd82+2], %r181;
	shr.u32 	%r182, %r174, 13;
	st.u8 	[%rd82+3], %r182;
	shr.u32 	%r183, %r174, 21;
	st.u8 	[%rd82+4], %r183;
	shr.u32 	%r184, %r174, 29;
	st.u8 	[%rd82+5], %r184;
	mov.b16 	%rs39, 0;
	st.u8 	[%rd82+6], %rs39;
	st.u8 	[%rd82+7], %rs39;
	st.u8 	[%rd82+8], %rs39;
	mov.b32 	%r441, 1732584193;
	mov.b32 	%r440, -271733879;
	mov.b32 	%r439, -1732584194;
	mov.b32 	%r438, 271733878;
	mov.b64 	%rd115, 0;
$L__BB0_37:
	add.s64 	%rd83, %rd70, %rd115;
	ld.u8 	%r186, [%rd83];
	ld.u8 	%rs40, [%rd83+1];
	mul.wide.u16 	%r187, %rs40, 256;
	or.b32  	%r188, %r187, %r186;
	ld.u8 	%r189, [%rd83+2];
	shl.b32 	%r190, %r189, 16;
	or.b32  	%r191, %r188, %r190;
	ld.u8 	%r192, [%rd83+3];
	shl.b32 	%r193, %r192, 24;
	or.b32  	%r194, %r191, %r193;
	ld.u8 	%r195, [%rd83+4];
	ld.u8 	%rs41, [%rd83+5];
	mul.wide.u16 	%r196, %rs41, 256;
	or.b32  	%r197, %r196, %r195;
	ld.u8 	%r198, [%rd83+6];
	shl.b32 	%r199, %r198, 16;
	or.b32  	%r200, %r197, %r199;
	ld.u8 	%r201, [%rd83+7];
	shl.b32 	%r202, %r201, 24;
	or.b32  	%r203, %r200, %r202;
	ld.u8 	%r204, [%rd83+8];
	ld.u8 	%rs42, [%rd83+9];
	mul.wide.u16 	%r205, %rs42, 256;
	or.b32  	%r206, %r205, %r204;
	ld.u8 	%r207, [%rd83+10];
	shl.b32 	%r208, %r207, 16;
	or.b32  	%r209, %r206, %r208;
	ld.u8 	%r210, [%rd83+11];
	shl.b32 	%r211, %r210, 24;
	or.b32  	%r212, %r209, %r211;
	ld.u8 	%r213, [%rd83+12];
	ld.u8 	%rs43, [%rd83+13];
	mul.wide.u16 	%r214, %rs43, 256;
	or.b32  	%r215, %r214, %r213;
	ld.u8 	%r216, [%rd83+14];
	shl.b32 	%r217, %r216, 16;
	or.b32  	%r218, %r215, %r217;
	ld.u8 	%r219, [%rd83+15];
	shl.b32 	%r220, %r219, 24;
	or.b32  	%r221, %r218, %r220;
	st.local.v4.u32 	[%rd4], {%r194, %r203, %r212, %r221};
	ld.u8 	%r222, [%rd83+16];
	ld.u8 	%rs44, [%rd83+17];
	mul.wide.u16 	%r223, %rs44, 256;
	or.b32  	%r224, %r223, %r222;
	ld.u8 	%r225, [%rd83+18];
	shl.b32 	%r226, %r225, 16;
	or.b32  	%r227, %r224, %r226;
	ld.u8 	%r228, [%rd83+19];
	shl.b32 	%r229, %r228, 24;
	or.b32  	%r230, %r227, %r229;
	ld.u8 	%r231, [%rd83+20];
	ld.u8 	%rs45, [%rd83+21];
	mul.wide.u16 	%r232, %rs45, 256;
	or.b32  	%r233, %r232, %r231;
	ld.u8 	%r234, [%rd83+22];
	shl.b32 	%r235, %r234, 16;
	or.b32  	%r236, %r233, %r235;
	ld.u8 	%r237, [%rd83+23];
	shl.b32 	%r238, %r237, 24;
	or.b32  	%r239, %r236, %r238;
	ld.u8 	%r240, [%rd83+24];
	ld.u8 	%rs46, [%rd83+25];
	mul.wide.u16 	%r241, %rs46, 256;
	or.b32  	%r242, %r241, %r240;
	ld.u8 	%r243, [%rd83+26];
	shl.b32 	%r244, %r243, 16;
	or.b32  	%r245, %r242, %r244;
	ld.u8 	%r246, [%rd83+27];
	shl.b32 	%r247, %r246, 24;
	or.b32  	%r248, %r245, %r247;
	ld.u8 	%r249, [%rd83+28];
	ld.u8 	%rs47, [%rd83+29];
	mul.wide.u16 	%r250, %rs47, 256;
	or.b32  	%r251, %r250, %r249;
	ld.u8 	%r252, [%rd83+30];
	shl.b32 	%r253, %r252, 16;
	or.b32  	%r254, %r251, %r253;
	ld.u8 	%r255, [%rd83+31];
	shl.b32 	%r256, %r255, 24;
	or.b32  	%r257, %r254, %r256;
	st.local.v4.u32 	[%rd4+16], {%r230, %r239, %r248, %r257};
	ld.u8 	%r258, [%rd83+32];
	ld.u8 	%rs48, [%rd83+33];
	mul.wide.u16 	%r259, %rs48, 256;
	or.b32  	%r260, %r259, %r258;
	ld.u8 	%r261, [%rd83+34];
	shl.b32 	%r262, %r261, 16;
	or.b32  	%r263, %r260, %r262;
	ld.u8 	%r264, [%rd83+35];
	shl.b32 	%r265, %r264, 24;
	or.b32  	%r266, %r263, %r265;
	ld.u8 	%r267, [%rd83+36];
	ld.u8 	%rs49, [%rd83+37];
	mul.wide.u16 	%r268, %rs49, 256;
	or.b32  	%r269, %r268, %r267;
	ld.u8 	%r270, [%rd83+38];
	shl.b32 	%r271, %r270, 16;
	or.b32  	%r272, %r269, %r271;
	ld.u8 	%r273, [%rd83+39];
	shl.b32 	%r274, %r273, 24;
	or.b32  	%r275, %r272, %r274;
	ld.u8 	%r276, [%rd83+40];
	ld.u8 	%rs50, [%rd83+41];
	mul.wide.u16 	%r277, %rs50, 256;
	or.b32  	%r278, %r277, %r276;
	ld.u8 	%r279, [%rd83+42];
	shl.b32 	%r280, %r279, 16;
	or.b32  	%r281, %r278, %r280;
	ld.u8 	%r282, [%rd83+43];
	shl.b32 	%r283, %r282, 24;
	or.b32  	%r284, %r281, %r283;
	ld.u8 	%r285, [%rd83+44];
	ld.u8 	%rs51, [%rd83+45];
	mul.wide.u16 	%r286, %rs51, 256;
	or.b32  	%r287, %r286, %r285;
	ld.u8 	%r288, [%rd83+46];
	shl.b32 	%r289, %r288, 16;
	or.b32  	%r290, %r287, %r289;
	ld.u8 	%r291, [%rd83+47];
	shl.b32 	%r292, %r291, 24;
	or.b32  	%r293, %r290, %r292;
	st.local.v4.u32 	[%rd4+32], {%r266, %r275, %r284, %r293};
	ld.u8 	%r294, [%rd83+48];
	ld.u8 	%rs52, [%rd83+49];
	mul.wide.u16 	%r295, %rs52, 256;
	or.b32  	%r296, %r295, %r294;
	ld.u8 	%r297, [%rd83+50];
	shl.b32 	%r298, %r297, 16;
	or.b32  	%r299, %r296, %r298;
	ld.u8 	%r300, [%rd83+51];
	shl.b32 	%r301, %r300, 24;
	or.b32  	%r302, %r299, %r301;
	ld.u8 	%r303, [%rd83+52];
	ld.u8 	%rs53, [%rd83+53];
	mul.wide.u16 	%r304, %rs53, 256;
	or.b32  	%r305, %r304, %r303;
	ld.u8 	%r306, [%rd83+54];
	shl.b32 	%r307, %r306, 16;
	or.b32  	%r308, %r305, %r307;
	ld.u8 	%r309, [%rd83+55];
	shl.b32 	%r310, %r309, 24;
	or.b32  	%r311, %r308, %r310;
	ld.u8 	%r312, [%rd83+56];
	ld.u8 	%rs54, [%rd83+57];
	mul.wide.u16 	%r313, %rs54, 256;
	or.b32  	%r314, %r313, %r312;
	ld.u8 	%r315, [%rd83+58];
	shl.b32 	%r316, %r315, 16;
	or.b32  	%r317, %r314, %r316;
	ld.u8 	%r318, [%rd83+59];
	shl.b32 	%r319, %r318, 24;
	or.b32  	%r320, %r317, %r319;
	ld.u8 	%r321, [%rd83+60];
	ld.u8 	%rs55, [%rd83+61];
	mul.wide.u16 	%r322, %rs55, 256;
	or.b32  	%r323, %r322, %r321;
	ld.u8 	%r324, [%rd83+62];
	shl.b32 	%r325, %r324, 16;
	or.b32  	%r326, %r323, %r325;
	ld.u8 	%r327, [%rd83+63];
	shl.b32 	%r328, %r327, 24;
	or.b32  	%r329, %r326, %r328;
	st.local.v4.u32 	[%rd4+48], {%r302, %r311, %r320, %r329};
	mov.b32 	%r442, 0;
	mov.u32 	%r443, %r438;
	mov.u32 	%r444, %r439;
	mov.u32 	%r445, %r440;
	mov.u32 	%r446, %r441;
$L__BB0_38:
	setp.gt.u32 	%p25, %r442, 15;
	@%p25 bra 	$L__BB0_40;
	and.b32  	%r339, %r444, %r445;
	not.b32 	%r340, %r445;
	and.b32  	%r341, %r443, %r340;
	or.b32  	%r447, %r341, %r339;
	mov.u32 	%r448, %r442;
	bra.uni 	$L__BB0_45;
$L__BB0_40:
	setp.gt.u32 	%p26, %r442, 31;
	@%p26 bra 	$L__BB0_42;
	and.b32  	%r335, %r443, %r445;
	not.b32 	%r336, %r443;
	and.b32  	%r337, %r444, %r336;
	or.b32  	%r447, %r335, %r337;
	mad.lo.s32 	%r338, %r442, 5, 1;
	and.b32  	%r448, %r338, 13;
	bra.uni 	$L__BB0_45;
$L__BB0_42:
	setp.gt.u32 	%p27, %r442, 47;
	@%p27 bra 	$L__BB0_44;
	xor.b32  	%r333, %r444, %r445;
	xor.b32  	%r447, %r333, %r443;
	mad.lo.s32 	%r334, %r442, 3, 5;
	and.b32  	%r448, %r334, 13;
	bra.uni 	$L__BB0_45;
$L__BB0_44:
	not.b32 	%r330, %r443;
	or.b32  	%r331, %r445, %r330;
	xor.b32  	%r447, %r331, %r444;
	mul.lo.s32 	%r332, %r442, 7;
	and.b32  	%r448, %r332, 12;
$L__BB0_45:
	add.s32 	%r342, %r447, %r446;
	mul.wide.u32 	%rd84, %r442, 4;
	add.s64 	%rd85, %rd2, %rd84;
	ld.local.u32 	%r343, [%rd85];
	add.s32 	%r344, %r343, %r342;
	mul.wide.u32 	%rd86, %r448, 4;
	add.s64 	%rd87, %rd4, %rd86;
	ld.local.u32 	%r345, [%rd87];
	add.s32 	%r346, %r344, %r345;
	add.s64 	%rd88, %rd3, %rd84;
	ld.local.u32 	%r347, [%rd88];
	shl.b32 	%r348, %r346, %r347;
	sub.s32 	%r349, 32, %r347;
	shr.u32 	%r350, %r346, %r349;
	add.s32 	%r351, %r348, %r445;
	add.s32 	%r446, %r351, %r350;
	setp.lt.u32 	%p28, %r442, 15;
	@%p28 bra 	$L__BB0_51;
	setp.lt.u32 	%p29, %r442, 31;
	@%p29 bra 	$L__BB0_50;
	setp.lt.u32 	%p30, %r442, 47;
	@%p30 bra 	$L__BB0_49;
	not.b32 	%r352, %r444;
	or.b32  	%r353, %r446, %r352;
	xor.b32  	%r449, %r353, %r445;
	mad.lo.s32 	%r354, %r442, 7, 7;
	and.b32  	%r450, %r354, 15;
	bra.uni 	$L__BB0_52;
$L__BB0_49:
	xor.b32  	%r355, %r445, %r446;
	xor.b32  	%r449, %r355, %r444;
	mad.lo.s32 	%r356, %r442, 3, 8;
	and.b32  	%r450, %r356, 12;
	bra.uni 	$L__BB0_52;
$L__BB0_50:
	and.b32  	%r357, %r444, %r446;
	not.b32 	%r358, %r444;
	and.b32  	%r359, %r445, %r358;
	or.b32  	%r449, %r357, %r359;
	mad.lo.s32 	%r360, %r442, 5, 6;
	and.b32  	%r450, %r360, 14;
	bra.uni 	$L__BB0_52;
$L__BB0_51:
	add.s32 	%r450, %r442, 1;
	and.b32  	%r361, %r445, %r446;
	not.b32 	%r362, %r446;
	and.b32  	%r363, %r444, %r362;
	or.b32  	%r449, %r363, %r361;
$L__BB0_52:
	add.s32 	%r364, %r449, %r443;
	mul.wide.u32 	%rd89, %r442, 4;
	add.s64 	%rd90, %rd2, %rd89;
	ld.local.u32 	%r365, [%rd90+4];
	add.s32 	%r366, %r365, %r364;
	mul.wide.u32 	%rd91, %r450, 4;
	add.s64 	%rd92, %rd4, %rd91;
	ld.local.u32 	%r367, [%rd92];
	add.s32 	%r368, %r366, %r367;
	add.s64 	%rd93, %rd3, %rd89;
	ld.local.u32 	%r369, [%rd93+4];
	shl.b32 	%r370, %r368, %r369;
	sub.s32 	%r371, 32, %r369;
	shr.u32 	%r372, %r368, %r371;
	add.s32 	%r373, %r370, %r446;
	add.s32 	%r443, %r373, %r372;
	setp.lt.u32 	%p31, %r442, 14;
	@%p31 bra 	$L__BB0_58;
	setp.lt.u32 	%p32, %r442, 30;
	@%p32 bra 	$L__BB0_57;
	setp.lt.u32 	%p33, %r442, 46;
	@%p33 bra 	$L__BB0_56;
	not.b32 	%r374, %r445;
	or.b32  	%r375, %r443, %r374;
	xor.b32  	%r451, %r375, %r446;
	mad.lo.s32 	%r376, %r442, 7, 14;
	and.b32  	%r452, %r376, 14;
	bra.uni 	$L__BB0_59;
$L__BB0_56:
	xor.b32  	%r377, %r446, %r443;
	xor.b32  	%r451, %r377, %r445;
	mad.lo.s32 	%r378, %r442, 3, 11;
	and.b32  	%r452, %r378, 15;
	bra.uni 	$L__BB0_59;
$L__BB0_57:
	and.b32  	%r379, %r445, %r443;
	not.b32 	%r380, %r445;
	and.b32  	%r381, %r446, %r380;
	or.b32  	%r451, %r379, %r381;
	mad.lo.s32 	%r382, %r442, 5, 11;
	and.b32  	%r452, %r382, 15;
	bra.uni 	$L__BB0_59;
$L__BB0_58:
	add.s32 	%r452, %r442, 2;
	and.b32  	%r383, %r446, %r443;
	not.b32 	%r384, %r443;
	and.b32  	%r385, %r445, %r384;
	or.b32  	%r451, %r385, %r383;
$L__BB0_59:
	add.s32 	%r386, %r451, %r444;
	mul.wide.u32 	%rd94, %r442, 4;
	add.s64 	%rd95, %rd2, %rd94;
	ld.local.u32 	%r387, [%rd95+8];
	add.s32 	%r388, %r387, %r386;
	mul.wide.u32 	%rd96, %r452, 4;
	add.s64 	%rd97, %rd4, %rd96;
	ld.local.u32 	%r389, [%rd97];
	add.s32 	%r390, %r388, %r389;
	add.s64 	%rd98, %rd3, %rd94;
	ld.local.u32 	%r391, [%rd98+8];
	shl.b32 	%r392, %r390, %r391;
	sub.s32 	%r393, 32, %r391;
	shr.u32 	%r394, %r390, %r393;
	add.s32 	%r395, %r392, %r443;
	add.s32 	%r444, %r395, %r394;
	setp.lt.u32 	%p34, %r442, 13;
	@%p34 bra 	$L__BB0_65;
	setp.lt.u32 	%p35, %r442, 29;
	@%p35 bra 	$L__BB0_64;
	setp.lt.u32 	%p36, %r442, 45;
	@%p36 bra 	$L__BB0_63;
	not.b32 	%r396, %r446;
	or.b32  	%r397, %r444, %r396;
	xor.b32  	%r453, %r397, %r443;
	mad.lo.s32 	%r398, %r442, 7, 21;
	and.b32  	%r454, %r398, 13;
	bra.uni 	$L__BB0_66;
$L__BB0_63:
	xor.b32  	%r399, %r443, %r444;
	xor.b32  	%r453, %r399, %r446;
	mad.lo.s32 	%r400, %r442, 3, 14;
	and.b32  	%r454, %r400, 14;
	bra.uni 	$L__BB0_66;
$L__BB0_64:
	and.b32  	%r401, %r446, %r444;
	not.b32 	%r402, %r446;
	and.b32  	%r403, %r443, %r402;
	or.b32  	%r453, %r401, %r403;
	mad.lo.s32 	%r404, %r442, 5, 16;
	and.b32  	%r454, %r404, 12;
	bra.uni 	$L__BB0_66;
$L__BB0_65:
	add.s32 	%r454, %r442, 3;
	and.b32  	%r405, %r443, %r444;
	not.b32 	%r406, %r444;
	and.b32  	%r407, %r446, %r406;
	or.b32  	%r453, %r407, %r405;
$L__BB0_66:
	add.s32 	%r408, %r453, %r445;
	mul.wide.u32 	%rd99, %r442, 4;
	add.s64 	%rd100, %rd2, %rd99;
	ld.local.u32 	%r409, [%rd100+12];
	add.s32 	%r410, %r409, %r408;
	mul.wide.u32 	%rd101, %r454, 4;
	add.s64 	%rd102, %rd4, %rd101;
	ld.local.u32 	%r411, [%rd102];
	add.s32 	%r412, %r410, %r411;
	add.s64 	%rd103, %rd3, %rd99;
	ld.local.u32 	%r413, [%rd103+12];
	shl.b32 	%r414, %r412, %r413;
	sub.s32 	%r415, 32, %r413;
	shr.u32 	%r416, %r412, %r415;
	add.s32 	%r417, %r414, %r444;
	add.s32 	%r445, %r417, %r416;
	add.s32 	%r442, %r442, 4;
	setp.ne.s32 	%p37, %r442, 64;
	@%p37 bra 	$L__BB0_38;
	add.s32 	%r441, %r446, %r441;
	add.s32 	%r440, %r445, %r440;
	add.s32 	%r439, %r444, %r439;
	add.s32 	%r438, %r443, %r438;
	add.s64 	%rd115, %rd115, 64;
	setp.lt.u64 	%p38, %rd115, %rd106;
	@%p38 bra 	$L__BB0_37;
	{ // callseq 2, 0
	.param .b64 param0;
	st.param.b64 	[param0], %rd70;
	call.uni 
	free, 
	(
	param0
	);
	} // callseq 2
	st.global.u8 	[%rd8], %r441;
	shr.u32 	%r418, %r441, 8;
	st.global.u8 	[%rd8+1], %r418;
	shr.u32 	%r419, %r441, 16;
	st.global.u8 	[%rd8+2], %r419;
	shr.u32 	%r420, %r441, 24;
	st.global.u8 	[%rd8+3], %r420;
	st.global.u8 	[%rd8+4], %r440;
	shr.u32 	%r421, %r440, 8;
	st.global.u8 	[%rd8+5], %r421;
	shr.u32 	%r422, %r440, 16;
	st.global.u8 	[%rd8+6], %r422;
	shr.u32 	%r423, %r440, 24;
	st.global.u8 	[%rd8+7], %r423;
	st.global.u8 	[%rd8+8], %r439;
	shr.u32 	%r424, %r439, 8;
	st.global.u8 	[%rd8+9], %r424;
	shr.u32 	%r425, %r439, 16;
	st.global.u8 	[%rd8+10], %r425;
	shr.u32 	%r426, %r439, 24;
	st.global.u8 	[%rd8+11], %r426;
	st.global.u8 	[%rd8+12], %r438;
	shr.u32 	%r427, %r438, 8;
	st.global.u8 	[%rd8+13], %r427;
	shr.u32 	%r428, %r438, 16;
	st.global.u8 	[%rd8+14], %r428;
	shr.u32 	%r429, %r438, 24;
	st.global.u8 	[%rd8+15], %r429;
	{ // callseq 3, 0
	.param .b64 param0;
	st.param.b64 	[param0], %rd45;
	call.uni 
	free, 
	(
	param0
	);
	} // callseq 3
$L__BB0_69:
	ret;

}


// ===== COMPILED SASS (sm_100) =====

	.target	sm_100

	.elftype	@"ET_EXEC"


//--------------------- .note.nv.tkinfo           --------------------------
	.section	.note.nv.tkinfo,"",@"SHT_NOTE"
	.sectionflags	@"SHF_NOTE_NV_TKINFO"
	.tkinfo
        /*0018*/ 	.word	0x00000002
        /*0030*/ 	.string	""
        /*0030*/ 	.string	"ptxas"
        /*0030*/ 	.string	"Cuda compilation tools, release 13.0, V13.0.88"
        /*0030*/ 	.string	"Build cuda_13.0.r13.0/compiler.36424714_0"
        /*0030*/ 	.string	"-arch sm_100 -m 64 "



//--------------------- .note.nv.cuinfo           --------------------------
	.section	.note.nv.cuinfo,"",@"SHT_NOTE"
	.sectionflags	@"SHF_NOTE_NV_CUINFO"
        /*0018*/ 	.short	0x0002
        /*001a*/ 	.short	0x0064
        /*001c*/ 	.short	0x0082
	.zero		2


//--------------------- .nv.info                  --------------------------
	.section	.nv.info,"",@"SHT_CUDA_INFO"
	.align	4


	//----- nvinfo : EIATTR_REGCOUNT
	.align		4
        /*0000*/ 	.byte	0x04, 0x2f
        /*0002*/ 	.short	(.L_1 - .L_0)
	.align		4
.L_0:
        /*0004*/ 	.word	index@(_Z11kernel_multPciiPh)
        /*0008*/ 	.word	0x00000028


	//----- nvinfo : EIATTR_FRAME_SIZE
	.align		4
.L_1:
        /*000c*/ 	.byte	0x04, 0x11
        /*000e*/ 	.short	(.L_3 - .L_2)
	.align		4
.L_2:
        /*0010*/ 	.word	index@(_Z11kernel_multPciiPh)
        /*0014*/ 	.word	0x00000240


	//----- nvinfo : EIATTR_MIN_STACK_SIZE
	.align		4
.L_3:
        /*0018*/ 	.byte	0x04, 0x12
        /*001a*/ 	.short	(.L_5 - .L_4)
	.align		4
.L_4:
        /*001c*/ 	.word	index@(_Z11kernel_multPciiPh)
        /*0020*/ 	.word	0x00000240
.L_5:


//--------------------- .nv.compat                --------------------------
	.section	.nv.compat,"",@"SHT_CUDA_COMPAT_INFO"
	.align	4
        /*0000*/ 	.byte	0x02, 0x09, 0x00, 0x00, 0x02, 0x02, 0x01, 0x00, 0x02, 0x05, 0x05, 0x00, 0x03, 0x07, 0x01, 0x01
        /*0010*/ 	.byte	0x02, 0x03, 0x00, 0x00, 0x02, 0x06, 0x01, 0x00, 0x04, 0x0b, 0x08, 0x00, 0x09, 0x00, 0x00, 0x00
        /*0020*/ 	.byte	0x00, 0x00, 0x00, 0x00


//--------------------- .nv.info._Z11kernel_multPciiPh --------------------------
	.section	.nv.info._Z11kernel_multPciiPh,"",@"SHT_CUDA_INFO"
	.sectionflags	@""
	.align	4


	//----- nvinfo : EIATTR_CUDA_API_VERSION
	.align		4
        /*0000*/ 	.byte	0x04, 0x37
        /*0002*/ 	.short	(.L_7 - .L_6)
.L_6:
        /*0004*/ 	.word	0x00000082


	//----- nvinfo : EIATTR_KPARAM_INFO
	.align		4
.L_7:
        /*0008*/ 	.byte	0x04, 0x17
        /*000a*/ 	.short	(.L_9 - .L_8)
.L_8:
        /*000c*/ 	.word	0x00000000
        /*0010*/ 	.short	0x0003
        /*0012*/ 	.short	0x0010
        /*0014*/ 	.byte	0x00, 0xf5, 0x21, 0x00


	//----- nvinfo : EIATTR_KPARAM_INFO
	.align		4
.L_9:
        /*0018*/ 	.byte	0x04, 0x17
        /*001a*/ 	.short	(.L_11 - .L_10)
.L_10:
        /*001c*/ 	.word	0x00000000
        /*0020*/ 	.short	0x0002
        /*0022*/ 	.short	0x000c
        /*0024*/ 	.byte	0x00, 0xf0, 0x11, 0x00


	//----- nvinfo : EIATTR_KPARAM_INFO
	.align		4
.L_11:
        /*0028*/ 	.byte	0x04, 0x17
        /*002a*/ 	.short	(.L_13 - .L_12)
.L_12:
        /*002c*/ 	.word	0x00000000
        /*0030*/ 	.short	0x0001
        /*0032*/ 	.short	0x0008
        /*0034*/ 	.byte	0x00, 0xf0, 0x11, 0x00


	//----- nvinfo : EIATTR_KPARAM_INFO
	.align		4
.L_13:
        /*0038*/ 	.byte	0x04, 0x17
        /*003a*/ 	.short	(.L_15 - .L_14)
.L_14:
        /*003c*/ 	.word	0x00000000
        /*0040*/ 	.short	0x0000
        /*0042*/ 	.short	0x0000
        /*0044*/ 	.byte	0x00, 0xf5, 0x21, 0x00


	//----- nvinfo : EIATTR_SPARSE_MMA_MASK
	.align		4
.L_15:
        /*0048*/ 	.byte	0x03, 0x50
        /*004a*/ 	.short	0x0000


	//----- nvinfo : EIATTR_MAXREG_COUNT
	.align		4
        /*004c*/ 	.byte	0x03, 0x1b
        /*004e*/ 	.short	0x00ff


	//----- nvinfo : EIATTR_EXTERNS
	.align		4
        /*0050*/ 	.byte	0x04, 0x0f
        /*0052*/ 	.short	(.L_17 - .L_16)


	//   ....[0]....
	.align		4
.L_16:
        /*0054*/ 	.word	index@(malloc)


	//   ....[1]....
	.align		4
        /*0058*/ 	.word	index@(free)


	//----- nvinfo : EIATTR_MERCURY_ISA_VERSION
	.align		4
.L_17:
        /*005c*/ 	.byte	0x03, 0x5f
        /*005e*/ 	.short	0x0101


	//----- nvinfo : EIATTR_VRC_CTA_INIT_COUNT
	.align		4
        /*0060*/ 	.byte	0x02, 0x4a
	.zero		1
	.zero		1


	//----- nvinfo : EIATTR_SYSCALL_OFFSETS
	.align		4
        /*0064*/ 	.byte	0x04, 0x46
        /*0066*/ 	.short	(.L_19 - .L_18)


	//   ....[0]....
.L_18:
        /*0068*/ 	.word	0x00000130


	//   ....[1]....
        /*006c*/ 	.word	0x000012b0


	//   ....[2]....
        /*0070*/ 	.word	0x00002c00


	//   ....[3]....
        /*0074*/ 	.word	0x00002e10


	//----- nvinfo : EIATTR_EXIT_INSTR_OFFSETS
	.align		4
.L_19:
        /*0078*/ 	.byte	0x04, 0x1c
        /*007a*/ 	.short	(.L_21 - .L_20)


	//   ....[0]....
.L_20:
        /*007c*/ 	.word	0x00000080


	//   ....[1]....
        /*0080*/ 	.word	0x00002e20


	//----- nvinfo : EIATTR_CRS_STACK_SIZE
	.align		4
.L_21:
        /*0084*/ 	.byte	0x04, 0x1e
        /*0086*/ 	.short	(.L_23 - .L_22)
.L_22:
        /*0088*/ 	.word	0x00000000


	//----- nvinfo : EIATTR_CBANK_PARAM_SIZE
	.align		4
.L_23:
        /*008c*/ 	.byte	0x03, 0x19
        /*008e*/ 	.short	0x0018


	//----- nvinfo : EIATTR_PARAM_CBANK
	.align		4
        /*0090*/ 	.byte	0x04, 0x0a
        /*0092*/ 	.short	(.L_25 - .L_24)
	.align		4
.L_24:
        /*0094*/ 	.word	index@(.nv.constant0._Z11kernel_multPciiPh)
        /*0098*/ 	.short	0x0380
        /*009a*/ 	.short	0x0018


	//----- nvinfo : EIATTR_SW_WAR
	.align		4
.L_25:
        /*009c*/ 	.byte	0x04, 0x36
        /*009e*/ 	.short	(.L_27 - .L_26)
.L_26:
        /*00a0*/ 	.word	0x00000008
.L_27:


//--------------------- .nv.callgraph             --------------------------
	.section	.nv.callgraph,"",@"SHT_CUDA_CALLGRAPH"
	.align	4
	.sectionentsize	8
	.align		4
        /*0000*/ 	.word	0x00000000
	.align		4
        /*0004*/ 	.word	0xffffffff
	.align		4
        /*0008*/ 	.word	index@(_Z11kernel_multPciiPh)
	.align		4
        /*000c*/ 	.word	index@(free)
	.align		4
        /*0010*/ 	.word	index@(_Z11kernel_multPciiPh)
	.align		4
        /*0014*/ 	.word	index@(malloc)
	.align		4
        /*0018*/ 	.word	0x00000000
	.align		4
        /*001c*/ 	.word	0xfffffffe
	.align		4
        /*0020*/ 	.word	0x00000000
	.align		4
        /*0024*/ 	.word	0xfffffffd
	.align		4
        /*0028*/ 	.word	0x00000000
	.align		4
        /*002c*/ 	.word	0xfffffffc


//--------------------- .nv.constant4             --------------------------
	.section	.nv.constant4,"a",@progbits
	.align	8
	.align		8
.nv.constant4:
        /*0000*/ 	.dword	malloc
	.align		8
        /*0008*/ 	.dword	free


//--------------------- .text._Z11kernel_multPciiPh --------------------------
	.section	.text._Z11kernel_multPciiPh,"ax",@progbits
	.align	128
        .global         _Z11kernel_multPciiPh
        .type           _Z11kernel_multPciiPh,@function
        .size           _Z11kernel_multPciiPh,(.L_x_50 - _Z11kernel_multPciiPh)
        .other          _Z11kernel_multPciiPh,@"STO_CUDA_ENTRY STV_DEFAULT"
_Z11kernel_multPciiPh:
.text._Z11kernel_multPciiPh:
[----:B------:R-:W0:Y:S01]  /*0000*/  LDC R1, c[0x0][0x37c] ;  /* 0x0000df00ff017b82 */ /* 0x000e220000000800 */
[----:B------:R-:W1:Y:S01]  /*0010*/  S2R R18, SR_CTAID.X ;  /* 0x0000000000127919 */ /* 0x000e620000002500 */
[----:B------:R-:W1:Y:S01]  /*0020*/  LDCU UR4, c[0x0][0x360] ;  /* 0x00006c00ff0477ac */ /* 0x000e620008000800 */
[----:B0-----:R-:W-:Y:S01]  /*0030*/  VIADD R1, R1, 0xfffffdc0 ;  /* 0xfffffdc001017836 */ /* 0x001fe20000000000 */
[----:B------:R-:W1:Y:S01]  /*0040*/  S2R R3, SR_TID.X ;  /* 0x0000000000037919 */ /* 0x000e620000002100 */
[----:B------:R-:W0:Y:S01]  /*0050*/  LDCU UR5, c[0x0][0x388] ;  /* 0x00007100ff0577ac */ /* 0x000e220008000800 */
[----:B-1----:R-:W-:-:S05]  /*0060*/  IMAD R18, R18, UR4, R3 ;  /* 0x0000000412127c24 */ /* 0x002fca000f8e0203 */
[----:B0-----:R-:W-:-:S13]  /*0070*/  ISETP.GE.AND P0, PT, R18, UR5, PT ;  /* 0x0000000512007c0c */ /* 0x001fda000bf06270 */
[----:B------:R-:W-:Y:S05]  /*0080*/  @P0 EXIT ;  /* 0x000000000000094d */ /* 0x000fea0003800000 */
[----:B------:R-:W0:Y:S01]  /*0090*/  LDCU UR4, c[0x0][0x38c] ;  /* 0x00007180ff0477ac */ /* 0x000e220008000800 */
[----:B------:R-:W-:Y:S01]  /*00a0*/  MOV R0, 0x0 ;  /* 0x0000000000007802 */ /* 0x000fe20000000f00 */
[----:B------:R-:W1:Y:S03]  /*00b0*/  LDCU.64 UR36, c[0x0][0x358] ;  /* 0x00006b00ff2477ac */ /* 0x000e660008000a00 */
[----:B------:R2:W3:Y:S01]  /*00c0*/  LDC.64 R2, c[0x4][R0] ;  /* 0x0100000000027b82 */ /* 0x0004e20000000a00 */
[----:B------:R-:W4:Y:S01]  /*00d0*/  LDCU.64 UR38, c[0x0][0x380] ;  /* 0x00007000ff2677ac */ /* 0x000f220008000a00 */
[----:B0-----:R-:W-:-:S04]  /*00e0*/  UIADD3 UR4, UPT, UPT, UR4, 0x1, URZ ;  /* 0x0000000104047890 */ /* 0x001fc8000fffe0ff */
[----:B------:R-:W-:Y:S02]  /*00f0*/  USHF.R.S32.HI UR5, URZ, 0x1f, UR4 ;  /* 0x0000001fff057899 */ /* 0x000fe40008011404 */
[----:B------:R-:W-:-:S04]  /*0100*/  IMAD.U32 R4, RZ, RZ, UR4 ;  /* 0x00000004ff047e24 */ /* 0x000fc8000f8e00ff */
[----:B-12-4-:R-:W-:-:S07]  /*0110*/  IMAD.U32 R5, RZ, RZ, UR5 ;  /* 0x00000005ff057e24 */ /* 0x016fce000f8e00ff */
[----:B------:R-:W-:-:S07]  /*0120*/  LEPC R20, `(.L_x_0) ;  /* 0x000000001014794e */ /* 0x000fce0000000000 */
[----:B---3--:R-:W-:Y:S05]  /*0130*/  CALL.ABS.NOINC R2 ;  /* 0x0000000002007343 */ /* 0x008fea0003c00000 */
.L_x_0:
[----:B------:R-:W0:Y:S01]  /*0140*/  LDC R3, c[0x0][0x38c] ;  /* 0x0000e300ff037b82 */ /* 0x000e220000000800 */
[----:B------:R-:W-:Y:S02]  /*0150*/  IMAD.MOV.U32 R16, RZ, RZ, R4 ;  /* 0x000000ffff107224 */ /* 0x000fe400078e0004 */
[----:B------:R-:W-:Y:S01]  /*0160*/  IMAD.MOV.U32 R17, RZ, RZ, R5 ;  /* 0x000000ffff117224 */ /* 0x000fe200078e0005 */
[----:B------:R-:W-:Y:S02]  /*0170*/  CS2R R4, SRZ ;  /* 0x0000000000047805 */ /* 0x000fe4000001ff00 */
[----:B0-----:R-:W-:-:S13]  /*0180*/  ISETP.GE.AND P0, PT, R3, 0x1, PT ;  /* 0x000000010300780c */ /* 0x001fda0003f06270 */
[----:B------:R-:W-:Y:S05]  /*0190*/  @!P0 BRA `(.L_x_1) ;  /* 0x0000000400cc8947 */ /* 0x000fea0003800000 */
[C---:B------:R-:W-:Y:S01]  /*01a0*/  ISETP.GE.U32.AND P1, PT, R3.reuse, 0x10, PT ;  /* 0x000000100300780c */ /* 0x040fe20003f26070 */
[----:B------:R-:W-:Y:S01]  /*01b0*/  HFMA2 R9, -RZ, RZ, 0, 0 ;  /* 0x00000000ff097431 */ /* 0x000fe200000001ff */
[----:B------:R-:W-:-:S04]  /*01c0*/  LOP3.LUT R2, R3, 0xf, RZ, 0xc0, !PT ;  /* 0x0000000f03027812 */ /* 0x000fc800078ec0ff */
[----:B------:R-:W-:-:S07]  /*01d0*/  ISETP.NE.AND P0, PT, R2, RZ, PT ;  /* 0x000000ff0200720c */ /* 0x000fce0003f05270 */
[----:B------:R-:W-:Y:S06]  /*01e0*/  @!P1 BRA `(.L_x_2) ;  /* 0x0000000000b09947 */ /* 0x000fec0003800000 */
[----:B------:R-:W-:Y:S01]  /*01f0*/  BSSY.RECONVERGENT B0, `(.L_x_2) ;  /* 0x000002b000007945 */ /* 0x000fe20003800200 */
[----:B------:R-:W-:Y:S01]  /*0200*/  LOP3.LUT R9, R3, 0x7ffffff0, RZ, 0xc0, !PT ;  /* 0x7ffffff003097812 */ /* 0x000fe200078ec0ff */
[----:B------:R-:W-:-:S07]  /*0210*/  IMAD.MOV.U32 R0, RZ, RZ, RZ ;  /* 0x000000ffff007224 */ /* 0x000fce00078e00ff */
.L_x_3:
[----:B----4-:R-:W-:-:S05]  /*0220*/  IMAD R4, R18, R3, R0 ;  /* 0x0000000312047224 */ /* 0x010fca00078e0200 */
[----:B------:R-:W-:-:S04]  /*0230*/  IADD3 R6, P1, PT, R4, UR38, RZ ;  /* 0x0000002604067c10 */ /* 0x000fc8000ff3e0ff */
[----:B------:R-:W-:-:S05]  /*0240*/  LEA.HI.X.SX32 R7, R4, UR39, 0x1, P1 ;  /* 0x0000002704077c11 */ /* 0x000fca00088f0eff */
[----:B------:R-:W2:Y:S01]  /*0250*/  LDG.E.U8 R11, desc[UR36][R6.64] ;  /* 0x00000024060b7981 */ /* 0x000ea2000c1e1100 */
[----:B------:R-:W-:-:S05]  /*0260*/  IADD3 R4, P1, PT, R0, R16, RZ ;  /* 0x0000001000047210 */ /* 0x000fca0007f3e0ff */
[----:B------:R-:W-:-:S05]  /*0270*/  IMAD.X R5, RZ, RZ, R17, P1 ;  /* 0x000000ffff057224 */ /* 0x000fca00008e0611 */
[----:B--2---:R0:W-:Y:S04]  /*0280*/  ST.E.U8 desc[UR36][R4.64], R11 ;  /* 0x0000000b04007985 */ /* 0x0041e8000c101124 */
[----:B------:R-:W2:Y:S04]  /*0290*/  LDG.E.U8 R13, desc[UR36][R6.64+0x1] ;  /* 0x00000124060d7981 */ /* 0x000ea8000c1e1100 */
[----:B--2---:R1:W-:Y:S04]  /*02a0*/  ST.E.U8 desc[UR36][R4.64+0x1], R13 ;  /* 0x0000010d04007985 */ /* 0x0043e8000c101124 */
[----:B------:R-:W2:Y:S04]  /*02b0*/  LDG.E.U8 R15, desc[UR36][R6.64+0x2] ;  /* 0x00000224060f7981 */ /* 0x000ea8000c1e1100 */
[----:B--2---:R2:W-:Y:S04]  /*02c0*/  ST.E.U8 desc[UR36][R4.64+0x2], R15 ;  /* 0x0000020f04007985 */ /* 0x0045e8000c101124 */
[----:B------:R-:W3:Y:S04]  /*02d0*/  LDG.E.U8 R19, desc[UR36][R6.64+0x3] ;  /* 0x0000032406137981 */ /* 0x000ee8000c1e1100 */
[----:B---3--:R3:W-:Y:S04]  /*02e0*/  ST.E.U8 desc[UR36][R4.64+0x3], R19 ;  /* 0x0000031304007985 */ /* 0x0087e8000c101124 */
[----:B------:R-:W4:Y:S04]  /*02f0*/  LDG.E.U8 R21, desc[UR36][R6.64+0x4] ;  /* 0x0000042406157981 */ /* 0x000f28000c1e1100 */
[----:B----4-:R4:W-:Y:S04]  /*0300*/  ST.E.U8 desc[UR36][R4.64+0x4], R21 ;  /* 0x0000041504007985 */ /* 0x0109e8000c101124 */
[----:B------:R-:W5:Y:S04]  /*0310*/  LDG.E.U8 R23, desc[UR36][R6.64+0x5] ;  /* 0x0000052406177981 */ /* 0x000f68000c1e1100 */
[----:B-----5:R5:W-:Y:S04]  /*0320*/  ST.E.U8 desc[UR36][R4.64+0x5], R23 ;  /* 0x0000051704007985 */ /* 0x020be8000c101124 */
[----:B0-----:R-:W2:Y:S04]  /*0330*/  LDG.E.U8 R11, desc[UR36][R6.64+0x6] ;  /* 0x00000624060b7981 */ /* 0x001ea8000c1e1100 */
[----:B--2---:R0:W-:Y:S04]  /*0340*/  ST.E.U8 desc[UR36][R4.64+0x6], R11 ;  /* 0x0000060b04007985 */ /* 0x0041e8000c101124 */
[----:B-1----:R-:W2:Y:S04]  /*0350*/  LDG.E.U8 R13, desc[UR36][R6.64+0x7] ;  /* 0x00000724060d7981 */ /* 0x002ea8000c1e1100 */
[----:B--2---:R1:W-:Y:S04]  /*0360*/  ST.E.U8 desc[UR36][R4.64+0x7], R13 ;  /* 0x0000070d04007985 */ /* 0x0043e8000c101124 */
[----:B------:R-:W2:Y:S04]  /*0370*/  LDG.E.U8 R15, desc[UR36][R6.64+0x8] ;  /* 0x00000824060f7981 */ /* 0x000ea8000c1e1100 */
[----:B--2---:R2:W-:Y:S04]  /*0380*/  ST.E.U8 desc[UR36][R4.64+0x8], R15 ;  /* 0x0000080f04007985 */ /* 0x0045e8000c101124 */
[----:B---3--:R-:W3:Y:S04]  /*0390*/  LDG.E.U8 R19, desc[UR36][R6.64+0x9] ;  /* 0x0000092406137981 */ /* 0x008ee8000c1e1100 */
[----:B---3--:R3:W-:Y:S04]  /*03a0*/  ST.E.U8 desc[UR36][R4.64+0x9], R19 ;  /* 0x0000091304007985 */ /* 0x0087e8000c101124 */
[----:B----4-:R-:W4:Y:S04]  /*03b0*/  LDG.E.U8 R21, desc[UR36][R6.64+0xa] ;  /* 0x00000a2406157981 */ /* 0x010f28000c1e1100 */
[----:B----4-:R4:W-:Y:S04]  /*03c0*/  ST.E.U8 desc[UR36][R4.64+0xa], R21 ;  /* 0x00000a1504007985 */ /* 0x0109e8000c101124 */
[----:B-----5:R-:W5:Y:S04]  /*03d0*/  LDG.E.U8 R23, desc[UR36][R6.64+0xb] ;  /* 0x00000b2406177981 */ /* 0x020f68000c1e1100 */
[----:B-----5:R4:W-:Y:S04]  /*03e0*/  ST.E.U8 desc[UR36][R4.64+0xb], R23 ;  /* 0x00000b1704007985 */ /* 0x0209e8000c101124 */
[----:B0-----:R-:W5:Y:S04]  /*03f0*/  LDG.E.U8 R11, desc[UR36][R6.64+0xc] ;  /* 0x00000c24060b7981 */ /* 0x001f68000c1e1100 */
[----:B-----5:R4:W-:Y:S04]  /*0400*/  ST.E.U8 desc[UR36][R4.64+0xc], R11 ;  /* 0x00000c0b04007985 */ /* 0x0209e8000c101124 */
[----:B-1----:R-:W5:Y:S04]  /*0410*/  LDG.E.U8 R13, desc[UR36][R6.64+0xd] ;  /* 0x00000d24060d7981 */ /* 0x002f68000c1e1100 */
[----:B-----5:R4:W-:Y:S04]  /*0420*/  ST.E.U8 desc[UR36][R4.64+0xd], R13 ;  /* 0x00000d0d04007985 */ /* 0x0209e8000c101124 */
[----:B--2---:R-:W2:Y:S04]  /*0430*/  LDG.E.U8 R15, desc[UR36][R6.64+0xe] ;  /* 0x00000e24060f7981 */ /* 0x004ea8000c1e1100 */
[----:B--2---:R4:W-:Y:S04]  /*0440*/  ST.E.U8 desc[UR36][R4.64+0xe], R15 ;  /* 0x00000e0f04007985 */ /* 0x0049e8000c101124 */
[----:B---3--:R-:W2:Y:S01]  /*0450*/  LDG.E.U8 R19, desc[UR36][R6.64+0xf] ;  /* 0x00000f2406137981 */ /* 0x008ea2000c1e1100 */
[----:B------:R-:W-:-:S05]  /*0460*/  VIADD R0, R0, 0x10 ;  /* 0x0000001000007836 */ /* 0x000fca0000000000 */
[----:B------:R-:W-:Y:S01]  /*0470*/  ISETP.NE.AND P1, PT, R0, R9, PT ;  /* 0x000000090000720c */ /* 0x000fe20003f25270 */
[----:B--2---:R4:W-:-:S12]  /*0480*/  ST.E.U8 desc[UR36][R4.64+0xf], R19 ;  /* 0x00000f1304007985 */ /* 0x0049d8000c101124 */
[----:B------:R-:W-:Y:S05]  /*0490*/  @P1 BRA `(.L_x_3) ;  /* 0xfffffffc00601947 */ /* 0x000fea000383ffff */
[----:B------:R-:W-:Y:S05]  /*04a0*/  BSYNC.RECONVERGENT B0 ;  /* 0x0000000000007941 */ /* 0x000fea0003800200 */
.L_x_2:
[----:B------:R-:W-:Y:S05]  /*04b0*/  @!P0 BRA `(.L_x_4) ;  /* 0x0000000000fc8947 */ /* 0x000fea0003800000 */
[----:B------:R-:W-:Y:S02]  /*04c0*/  ISETP.GE.U32.AND P1, PT, R2, 0x8, PT ;  /* 0x000000080200780c */ /* 0x000fe40003f26070 */
[----:B------:R-:W-:-:S04]  /*04d0*/  LOP3.LUT R8, R3, 0x7, RZ, 0xc0, !PT ;  /* 0x0000000703087812 */ /* 0x000fc800078ec0ff */
[----:B------:R-:W-:-:S07]  /*04e0*/  ISETP.NE.AND P0, PT, R8, RZ, PT ;  /* 0x000000ff0800720c */ /* 0x000fce0003f05270 */
[----:B------:R-:W-:Y:S06]  /*04f0*/  @!P1 BRA `(.L_x_5) ;  /* 0x00000000005c9947 */ /* 0x000fec0003800000 */
[----:B------:R-:W4:Y:S01]  /*0500*/  LDCU.64 UR4, c[0x0][0x380] ;  /* 0x00007000ff0477ac */ /* 0x000f220008000a00 */
[----:B------:R-:W-:-:S05]  /*0510*/  IMAD R0, R18, R3, R9 ;  /* 0x0000000312007224 */ /* 0x000fca00078e0209 */
[----:B----4-:R-:W-:-:S04]  /*0520*/  IADD3 R4, P1, PT, R0, UR4, RZ ;  /* 0x0000000400047c10 */ /* 0x010fc8000ff3e0ff */
        /* <DEDUP_REMOVED lines=11> */
[----:B------:R-:W3:Y:S04]  /*05e0*/  LDG.E.U8 R21, desc[UR36][R4.64+0x4] ;  /* 0x0000042404157981 */ /* 0x000ee8000c1e1100 */
[----:B---3--:R2:W-:Y:S04]  /*05f0*/  ST.E.U8 desc[UR36][R6.64+0x4], R21 ;  /* 0x0000041506007985 */ /* 0x0085e8000c101124 */
[----:B------:R-:W3:Y:S04]  /*0600*/  LDG.E.U8 R23, desc[UR36][R4.64+0x5] ;  /* 0x0000052404177981 */ /* 0x000ee8000c1e1100 */
[----:B---3--:R2:W-:Y:S04]  /*0610*/  ST.E.U8 desc[UR36][R6.64+0x5], R23 ;  /* 0x0000051706007985 */ /* 0x0085e8000c101124 */
[----:B0-----:R-:W3:Y:S04]  /*0620*/  LDG.E.U8 R11, desc[UR36][R4.64+0x6] ;  /* 0x00000624040b7981 */ /* 0x001ee8000c1e1100 */
[----:B---3--:R2:W-:Y:S04]  /*0630*/  ST.E.U8 desc[UR36][R6.64+0x6], R11 ;  /* 0x0000060b06007985 */ /* 0x0085e8000c101124 */
[----:B-1----:R-:W3:Y:S01]  /*0640*/  LDG.E.U8 R13, desc[UR36][R4.64+0x7] ;  /* 0x00000724040d7981 */ /* 0x002ee2000c1e1100 */
[----:B------:R-:W-:-:S03]  /*0650*/  VIADD R9, R9, 0x8 ;  /* 0x0000000809097836 */ /* 0x000fc60000000000 */
[----:B---3--:R2:W-:Y:S04]  /*0660*/  ST.E.U8 desc[UR36][R6.64+0x7], R13 ;  /* 0x0000070d06007985 */ /* 0x0085e8000c101124 */
.L_x_5:
[----:B------:R-:W-:Y:S04]  /*0670*/  BSSY.RECONVERGENT B0, `(.L_x_4) ;  /* 0x0000023000007945 */ /* 0x000fe80003800200 */
        /* <DEDUP_REMOVED lines=9> */
[----:B--2---:R-:W2:Y:S01]  /*0710*/  LDG.E.U8 R11, desc[UR36][R4.64] ;  /* 0x00000024040b7981 */ /* 0x004ea2000c1e1100 */
[----:B------:R-:W-:-:S04]  /*0720*/  IADD3 R6, P1, PT, R9, R16, RZ ;  /* 0x0000001009067210 */ /* 0x000fc80007f3e0ff */
[----:B------:R-:W-:-:S05]  /*0730*/  IADD3.X R7, PT, PT, RZ, R17, RZ, P1, !PT ;  /* 0x00000011ff077210 */ /* 0x000fca0000ffe4ff */
[----:B--2---:R0:W-:Y:S04]  /*0740*/  ST.E.U8 desc[UR36][R6.64], R11 ;  /* 0x0000000b06007985 */ /* 0x0041e8000c101124 */
[----:B------:R-:W2:Y:S04]  /*0750*/  LDG.E.U8 R13, desc[UR36][R4.64+0x1] ;  /* 0x00000124040d7981 */ /* 0x000ea8000c1e1100 */
[----:B--2---:R0:W-:Y:S04]  /*0760*/  ST.E.U8 desc[UR36][R6.64+0x1], R13 ;  /* 0x0000010d06007985 */ /* 0x0041e8000c101124 */
[----:B------:R-:W2:Y:S04]  /*0770*/  LDG.E.U8 R15, desc[UR36][R4.64+0x2] ;  /* 0x00000224040f7981 */ /* 0x000ea8000c1e1100 */
[----:B--2---:R0:W-:Y:S04]  /*0780*/  ST.E.U8 desc[UR36][R6.64+0x2], R15 ;  /* 0x0000020f06007985 */ /* 0x0041e8000c101124 */
[----:B------:R-:W2:Y:S01]  /*0790*/  LDG.E.U8 R19, desc[UR36][R4.64+0x3] ;  /* 0x0000032404137981 */ /* 0x000ea2000c1e1100 */
[----:B------:R-:W-:-:S03]  /*07a0*/  VIADD R9, R9, 0x4 ;  /* 0x0000000409097836 */ /* 0x000fc60000000000 */
[----:B--2---:R0:W-:Y:S04]  /*07b0*/  ST.E.U8 desc[UR36][R6.64+0x3], R19 ;  /* 0x0000031306007985 */ /* 0x0041e8000c101124 */
.L_x_7:
[----:B------:R-:W-:Y:S05]  /*07c0*/  @!P0 BRA `(.L_x_6) ;  /* 0x0000000000348947 */ /* 0x000fea0003800000 */
[----:B0-2-4-:R-:W-:-:S07]  /*07d0*/  IMAD.MOV.U32 R11, RZ, RZ, RZ ;  /* 0x000000ffff0b7224 */ /* 0x015fce00078e00ff */
.L_x_8:
[----:B------:R-:W0:Y:S01]  /*07e0*/  LDCU.64 UR4, c[0x0][0x380] ;  /* 0x00007000ff0477ac */ /* 0x000e220008000a00 */
[----:B------:R-:W-:-:S05]  /*07f0*/  IMAD R2, R18, R3, R9 ;  /* 0x0000000312027224 */ /* 0x000fca00078e0209 */
[----:B0-----:R-:W-:-:S04]  /*0800*/  IADD3 R4, P0, PT, R2, UR4, RZ ;  /* 0x0000000402047c10 */ /* 0x001fc8000ff1e0ff */
[----:B-1----:R-:W-:-:S06]  /*0810*/  LEA.HI.X.SX32 R5, R2, UR5, 0x1, P0 ;  /* 0x0000000502057c11 */ /* 0x002fcc00080f0eff */
[----:B------:R-:W2:Y:S01]  /*0820*/  LDG.E.U8 R5, desc[UR36][R4.64] ;  /* 0x0000002404057981 */ /* 0x000ea2000c1e1100 */
[----:B------:R-:W-:Y:S01]  /*0830*/  IADD3 R6, P0, PT, R9, R16, RZ ;  /* 0x0000001009067210 */ /* 0x000fe20007f1e0ff */
[----:B------:R-:W-:Y:S02]  /*0840*/  VIADD R11, R11, 0x1 ;  /* 0x000000010b0b7836 */ /* 0x000fe40000000000 */
[----:B------:R-:W-:Y:S02]  /*0850*/  VIADD R9, R9, 0x1 ;  /* 0x0000000109097836 */ /* 0x000fe40000000000 */
[----:B------:R-:W-:Y:S01]  /*0860*/  IMAD.X R7, RZ, RZ, R17, P0 ;  /* 0x000000ffff077224 */ /* 0x000fe200000e0611 */
[----:B------:R-:W-:-:S04]  /*0870*/  ISETP.NE.AND P0, PT, R11, R0, PT ;  /* 0x000000000b00720c */ /* 0x000fc80003f05270 */
[----:B--2---:R1:W-:Y:S09]  /*0880*/  ST.E.U8 desc[UR36][R6.64], R5 ;  /* 0x0000000506007985 */ /* 0x0043f2000c101124 */
[----:B------:R-:W-:Y:S05]  /*0890*/  @P0 BRA `(.L_x_8) ;  /* 0xfffffffc00d00947 */ /* 0x000fea000383ffff */
.L_x_6:
[----:B------:R-:W-:Y:S05]  /*08a0*/  BSYNC.RECONVERGENT B0 ;  /* 0x0000000000007941 */ /* 0x000fea0003800200 */
.L_x_4:
[----:B----4-:R-:W-:Y:S01]  /*08b0*/  MOV R4, R3 ;  /* 0x0000000300047202 */ /* 0x010fe20000000f00 */
[----:B-1----:R-:W-:-:S07]  /*08c0*/  IMAD.MOV.U32 R5, RZ, RZ, RZ ;  /* 0x000000ffff057224 */ /* 0x002fce00078e00ff */
.L_x_1:
[----:B------:R-:W-:Y:S01]  /*08d0*/  IADD3 R4, P0, PT, R4, R16, RZ ;  /* 0x0000001004047210 */ /* 0x000fe20007f1e0ff */
[----:B------:R-:W1:Y:S04]  /*08e0*/  LDCU.64 UR4, c[0x0][0x390] ;  /* 0x00007200ff0477ac */ /* 0x000e680008000a00 */
[----:B------:R-:W-:-:S05]  /*08f0*/  IMAD.X R5, R5, 0x1, R17, P0 ;  /* 0x0000000105057824 */ /* 0x000fca00000e0611 */
[----:B------:R3:W-:Y:S04]  /*0900*/  ST.E.U8 desc[UR36][R4.64], RZ ;  /* 0x000000ff04007985 */ /* 0x0007e8000c101124 */
[----:B------:R-:W4:Y:S01]  /*0910*/  LD.E.U8 R2, desc[UR36][R16.64] ;  /* 0x0000002410027980 */ /* 0x000f22000c101100 */
[----:B------:R-:W-:Y:S01]  /*0920*/  IMAD.SHL.U32 R0, R18, 0x10, RZ ;  /* 0x0000001012007824 */ /* 0x000fe200078e00ff */
[----:B------:R-:W-:Y:S04]  /*0930*/  BSSY.RECONVERGENT B0, `(.L_x_9) ;  /* 0x0000010000007945 */ /* 0x000fe80003800200 */
[----:B-1----:R-:W-:-:S04]  /*0940*/  IADD3 R18, P1, PT, R0, UR4, RZ ;  /* 0x0000000400127c10 */ /* 0x002fc8000ff3e0ff */
[----:B0-2---:R-:W-:Y:S02]  /*0950*/  LEA.HI.X.SX32 R19, R0, UR5, 0x1, P1 ;  /* 0x0000000500137c11 */ /* 0x005fe400088f0eff */
[----:B----4-:R-:W-:Y:S01]  /*0960*/  ISETP.NE.AND P0, PT, R2, RZ, PT ;  /* 0x000000ff0200720c */ /* 0x010fe20003f05270 */
[----:B------:R-:W-:-:S12]  /*0970*/  IMAD.MOV.U32 R2, RZ, RZ, RZ ;  /* 0x000000ffff027224 */ /* 0x000fd800078e00ff */
[----:B---3--:R-:W-:Y:S05]  /*0980*/  @!P0 BRA `(.L_x_10) ;  /* 0x0000000000288947 */ /* 0x008fea0003800000 */
[----:B------:R-:W-:Y:S01]  /*0990*/  BSSY.RECONVERGENT B1, `(.L_x_11) ;  /* 0x0000008000017945 */ /* 0x000fe20003800200 */
[----:B------:R-:W-:-:S07]  /*09a0*/  IMAD.MOV.U32 R5, RZ, RZ, RZ ;  /* 0x000000ffff057224 */ /* 0x000fce00078e00ff */
.L_x_12:
[----:B------:R-:W-:-:S04]  /*09b0*/  IADD3 R2, P0, PT, R5, R16, RZ ;  /* 0x0000001005027210 */ /* 0x000fc80007f1e0ff */
[----:B------:R-:W-:-:S05]  /*09c0*/  IADD3.X R3, PT, PT, RZ, R17, RZ, P0, !PT ;  /* 0x00000011ff037210 */ /* 0x000fca00007fe4ff */
[----:B------:R-:W2:Y:S01]  /*09d0*/  LD.E.U8 R2, desc[UR36][R2.64+0x1] ;  /* 0x0000012402027980 */ /* 0x000ea2000c101100 */
[----:B------:R-:W-:Y:S01]  /*09e0*/  VIADD R5, R5, 0x1 ;  /* 0x0000000105057836 */ /* 0x000fe20000000000 */
[----:B--2---:R-:W-:-:S13]  /*09f0*/  ISETP.NE.AND P0, PT, R2, RZ, PT ;  /* 0x000000ff0200720c */ /* 0x004fda0003f05270 */
[----:B------:R-:W-:Y:S05]  /*0a00*/  @P0 BRA `(.L_x_12) ;  /* 0xfffffffc00e80947 */ /* 0x000fea000383ffff */
[----:B------:R-:W-:Y:S05]  /*0a10*/  BSYNC.RECONVERGENT B1 ;  /* 0x0000000000017941 */ /* 0x000fea0003800200 */
.L_x_11:
[----:B------:R-:W-:-:S07]  /*0a20*/  IMAD.MOV.U32 R2, RZ, RZ, R5 ;  /* 0x000000ffff027224 */ /* 0x000fce00078e0005 */
.L_x_10:
[----:B------:R-:W-:Y:S05]  /*0a30*/  BSYNC.RECONVERGENT B0 ;  /* 0x0000000000007941 */ /* 0x000fea0003800200 */
.L_x_9:
[----:B------:R-:W-:Y:S01]  /*0a40*/  IMAD.MOV.U32 R4, RZ, RZ, -0xa83f051 ;  /* 0xf57c0fafff047424 */ /* 0x000fe200078e00ff */
[----:B------:R-:W-:Y:S01]  /*0a50*/  MOV R9, 0x8b44f7af ;  /* 0x8b44f7af00097802 */ /* 0x000fe20000000f00 */
[----:B------:R-:W-:Y:S02]  /*0a60*/  IMAD.MOV.U32 R5, RZ, RZ, 0x4787c62a ;  /* 0x4787c62aff057424 */ /* 0x000fe400078e00ff */
[----:B------:R-:W-:Y:S02]  /*0a70*/  HFMA2 R15, -RZ, RZ, 11.40625, 0.00012600421905517578125 ;  /* 0x49b40821ff0f7431 */ /* 0x000fe400000001ff */
[----:B------:R-:W-:Y:S02]  /*0a80*/  IMAD.MOV.U32 R6, RZ, RZ, -0x57cfb9ed ;  /* 0xa8304613ff067424 */ /* 0x000fe400078e00ff */
[----:B------:R-:W-:Y:S02]  /*0a90*/  HFMA2 R31, -RZ, RZ, 5.3515625, 0.00120258331298828125 ;  /* 0x455a14edff1f7431 */ /* 0x000fe400000001ff */
[----:B------:R-:W-:Y:S01]  /*0aa0*/  IMAD.MOV.U32 R7, RZ, RZ, -0x2b96aff ;  /* 0xfd469501ff077424 */ /* 0x000fe200078e00ff */
[----:B------:R-:W-:Y:S01]  /*0ab0*/  MOV R25, 0x2441453 ;  /* 0x0244145300197802 */ /* 0x000fe20000000f00 */
[----:B------:R-:W-:-:S02]  /*0ac0*/  IMAD.MOV.U32 R8, RZ, RZ, 0x698098d8 ;  /* 0x698098d8ff087424 */ /* 0x000fc400078e00ff */
[----:B------:R-:W-:Y:S02]  /*0ad0*/  HFMA2 R23, -RZ, RZ, -2.869140625, -27.71875 ;  /* 0xc1bdceeeff177431 */ /* 0x000fe400000001ff */
[----:B------:R-:W-:Y:S01]  /*0ae0*/  IMAD.MOV.U32 R10, RZ, RZ, -0xa44f ;  /* 0xffff5bb1ff0a7424 */ /* 0x000fe200078e00ff */
[----:B------:R0:W-:Y:S01]  /*0af0*/  STL.128 [R1+0x10], R4 ;  /* 0x0000100401007387 */ /* 0x0001e20000100c00 */
[----:B------:R-:W-:Y:S01]  /*0b00*/  IMAD.MOV.U32 R11, RZ, RZ, -0x76a32842 ;  /* 0x895cd7beff0b7424 */ /* 0x000fe200078e00ff */
[----:B------:R-:W-:Y:S01]  /*0b10*/  BSSY.RECONVERGENT B0, `(.L_x_13) ;  /* 0x0000074000007945 */ /* 0x000fe20003800200 */
[----:B------:R-:W-:Y:S01]  /*0b20*/  IMAD.MOV.U32 R12, RZ, RZ, 0x6b901122 ;  /* 0x6b901122ff0c7424 */ /* 0x000fe200078e00ff */
[----:B------:R-:W-:Y:S01]  /*0b30*/  MOV R3, RZ ;  /* 0x000000ff00037202 */ /* 0x000fe20000000f00 */
[----:B------:R-:W-:Y:S01]  /*0b40*/  IMAD.MOV.U32 R13, RZ, RZ, -0x2678e6d ;  /* 0xfd987193ff0d7424 */ /* 0x000fe200078e00ff */
[----:B------:R1:W-:Y:S01]  /*0b50*/  STL.128 [R1+0x20], R8 ;  /* 0x0000200801007387 */ /* 0x0003e20000100c00 */
[----:B------:R-:W-:-:S02]  /*0b60*/  IMAD.MOV.U32 R14, RZ, RZ, -0x5986bc72 ;  /* 0xa679438eff0e7424 */ /* 0x000fc400078e00ff */
[----:B------:R-:W-:Y:S02]  /*0b70*/  IMAD.MOV.U32 R24, RZ, RZ, -0x29d0efa3 ;  /* 0xd62f105dff187424 */ /* 0x000fe400078e00ff */
[----:B------:R-:W-:Y:S01]  /*0b80*/  IMAD.MOV.U32 R26, RZ, RZ, -0x275e197f ;  /* 0xd8a1e681ff1a7424 */ /* 0x000fe200078e00ff */
[----:B------:R2:W-:Y:S01]  /*0b90*/  STL.128 [R1+0x30], R12 ;  /* 0x0000300c01007387 */ /* 0x0005e20000100c00 */
[----:B------:R-:W-:Y:S02]  /*0ba0*/  IMAD.MOV.U32 R27, RZ, RZ, -0x182c0438 ;  /* 0xe7d3fbc8ff1b7424 */ /* 0x000fe400078e00ff */
[----:B------:R-:W-:Y:S01]  /*0bb0*/  IMAD.MOV.U32 R28, RZ, RZ, 0x21e1cde6 ;  /* 0x21e1cde6ff1c7424 */ /* 0x000fe200078e00ff */
[----:B0-----:R-:W-:Y:S01]  /*0bc0*/  MOV R5, 0x8771f681 ;  /* 0x8771f68100057802 */ /* 0x001fe20000000f00 */
[----:B------:R-:W-:Y:S01]  /*0bd0*/  IMAD.MOV.U32 R4, RZ, RZ, -0x5c6be ;  /* 0xfffa3942ff047424 */ /* 0x000fe200078e00ff */
[----:B------:R0:W-:Y:S01]  /*0be0*/  STL.128 [R1+0x50], R24 ;  /* 0x0000501801007387 */ /* 0x0001e20000100c00 */
[----:B------:R-:W-:-:S02]  /*0bf0*/  IMAD.MOV.U32 R6, RZ, RZ, 0x6d9d6122 ;  /* 0x6d9d6122ff067424 */ /* 0x000fc400078e00ff */
[----:B------:R-:W-:Y:S02]  /*0c00*/  IMAD.MOV.U32 R7, RZ, RZ, -0x21ac7f4 ;  /* 0xfde5380cff077424 */ /* 0x000fe400078e00ff */
[----:B-1----:R-:W-:Y:S02]  /*0c10*/  HFMA2 R11, -RZ, RZ, -1.6865234375, -1.109375 ;  /* 0xbebfbc70ff0b7431 */ /* 0x002fe400000001ff */
[----:B------:R-:W-:Y:S02]  /*0c20*/  IMAD.MOV.U32 R8, RZ, RZ, -0x5b4115bc ;  /* 0xa4beea44ff087424 */ /* 0x000fe400078e00ff */
[----:B------:R-:W-:Y:S01]  /*0c30*/  IMAD.MOV.U32 R9, RZ, RZ, 0x4bdecfa9 ;  /* 0x4bdecfa9ff097424 */ /* 0x000fe200078e00ff */
[----:B------:R1:W-:Y:S01]  /*0c40*/  STL.128 [R1+0x80], R4 ;  /* 0x0000800401007387 */ /* 0x0003e20000100c00 */
[----:B------:R-:W-:Y:S02]  /*0c50*/  IMAD.MOV.U32 R10, RZ, RZ, -0x944b4a0 ;  /* 0xf6bb4b60ff0a7424 */ /* 0x000fe400078e00ff */
[----:B--2---:R-:W-:-:S02]  /*0c60*/  IMAD.MOV.U32 R12, RZ, RZ, 0x289b7ec6 ;  /* 0x289b7ec6ff0c7424 */ /* 0x004fc400078e00ff */
[----:B------:R-:W-:Y:S01]  /*0c70*/  IMAD.MOV.U32 R13, RZ, RZ, -0x155ed806 ;  /* 0xeaa127faff0d7424 */ /* 0x000fe200078e00ff */
[----:B------:R2:W-:Y:S01]  /*0c80*/  STL.128 [R1+0x90], R8 ;  /* 0x0000900801007387 */ /* 0x0005e20000100c00 */
[----:B------:R-:W-:Y:S01]  /*0c90*/  IMAD.MOV.U32 R14, RZ, RZ, -0x2b10cf7b ;  /* 0xd4ef3085ff0e7424 */ /* 0x000fe200078e00ff */
[----:B0-----:R-:W-:Y:S01]  /*0ca0*/  MOV R27, 0xfc93a039 ;  /* 0xfc93a039001b7802 */ /* 0x001fe20000000f00 */
[----:B------:R-:W-:Y:S02]  /*0cb0*/  IMAD.MOV.U32 R15, RZ, RZ, 0x4881d05 ;  /* 0x04881d05ff0f7424 */ /* 0x000fe400078e00ff */
[----:B------:R-:W-:Y:S02]  /*0cc0*/  IMAD.MOV.U32 R29, RZ, RZ, -0x3cc8f82a ;  /* 0xc33707d6ff1d7424 */ /* 0x000fe400078e00ff */
[----:B------:R-:W-:Y:S01]  /*0cd0*/  IMAD.MOV.U32 R30, RZ, RZ, -0xb2af279 ;  /* 0xf4d50d87ff1e7424 */ /* 0x000fe200078e00ff */
[----:B------:R0:W-:Y:S01]  /*0ce0*/  STL.128 [R1+0xa0], R12 ;  /* 0x0000a00c01007387 */ /* 0x0001e20000100c00 */
[----:B------:R-:W-:-:S02]  /*0cf0*/  IMAD.MOV.U32 R32, RZ, RZ, -0x561c16fb ;  /* 0xa9e3e905ff207424 */ /* 0x000fc400078e00ff */
[----:B-1----:R-:W-:Y:S01]  /*0d00*/  IMAD.MOV.U32 R4, RZ, RZ, 0x655b59c3 ;  /* 0x655b59c3ff047424 */ /* 0x002fe200078e00ff */
[----:B------:R-:W-:Y:S01]  /*0d10*/  STL.128 [R1+0x60], R28 ;  /* 0x0000601c01007387 */ /* 0x000fe20000100c00 */
[----:B------:R-:W-:Y:S02]  /*0d20*/  IMAD.MOV.U32 R5, RZ, RZ, -0x70f3336e ;  /* 0x8f0ccc92ff057424 */ /* 0x000fe400078e00ff */
[----:B------:R-:W-:Y:S01]  /*0d30*/  IMAD.MOV.U32 R6, RZ, RZ, -0x100b83 ;  /* 0xffeff47dff067424 */ /* 0x000fe200078e00ff */
[----:B--2---:R-:W-:Y:S01]  /*0d40*/  MOV R9, 0xfe2ce6e0 ;  /* 0xfe2ce6e000097802 */ /* 0x004fe20000000f00 */
[----:B------:R-:W-:Y:S02]  /*0d50*/  IMAD.MOV.U32 R7, RZ, RZ, -0x7a7ba22f ;  /* 0x85845dd1ff077424 */ /* 0x000fe400078e00ff */
[----:B------:R-:W-:Y:S02]  /*0d60*/  IMAD.MOV.U32 R33, RZ, RZ, -0x3105c08 ;  /* 0xfcefa3f8ff217424 */ /* 0x000fe400078e00ff */
[----:B------:R-:W-:Y:S01]  /*0d70*/  IMAD.MOV.U32 R34, RZ, RZ, 0x676f02d9 ;  /* 0x676f02d9ff227424 */ /* 0x000fe200078e00ff */
[----:B------:R1:W-:Y:S01]  /*0d80*/  STL.128 [R1+0xd0], R4 ;  /* 0x0000d00401007387 */ /* 0x0003e20000100c00 */
[----:B------:R-:W-:-:S02]  /*0d90*/  IMAD.MOV.U32 R35, RZ, RZ, -0x72d5b376 ;  /* 0x8d2a4c8aff237424 */ /* 0x000fc400078e00ff */
[----:B0-----:R-:W-:Y:S02]  /*0da0*/  HFMA2 R15, -RZ, RZ, -3852, -60.53125 ;  /* 0xeb86d391ff0f7431 */ /* 0x001fe400000001ff */
[----:B------:R-:W-:Y:S02]  /*0db0*/  IMAD.MOV.U32 R8, RZ, RZ, 0x6fa87e4f ;  /* 0x6fa87e4fff087424 */ /* 0x000fe400078e00ff */
[----:B------:R-:W-:Y:S01]  /*0dc0*/  IMAD.MOV.U32 R10, RZ, RZ, -0x5cfebcec ;  /* 0xa3014314ff0a7424 */ /* 0x000fe200078e00ff */
[----:B------:R0:W-:Y:S01]  /*0dd0*/  STL.128 [R1+0x70], R32 ;  /* 0x0000702001007387 */ /* 0x0001e20000100c00 */
[----:B------:R-:W-:Y:S02]  /*0de0*/  IMAD.MOV.U32 R11, RZ, RZ, 0x4e0811a1 ;  /* 0x4e0811a1ff0b7424 */ /* 0x000fe400078e00ff */
[----:B------:R-:W-:Y:S02]  /*0df0*/  IMAD.MOV.U32 R24, RZ, RZ, -0xbd6ddbc ;  /* 0xf4292244ff187424 */ /* 0x000fe400078e00ff */
[----:B------:R-:W-:Y:S01]  /*0e00*/  IMAD.MOV.U32 R25, RZ, RZ, 0x432aff97 ;  /* 0x432aff97ff197424 */ /* 0x000fe200078e00ff */
[----:B------:R2:W-:Y:S01]  /*0e10*/  STL.128 [R1+0xe0], R8 ;  /* 0x0000e00801007387 */ /* 0x0005e20000100c00 */
[----:B------:R-:W-:-:S02]  /*0e20*/  IMAD.MOV.U32 R26, RZ, RZ, -0x546bdc59 ;  /* 0xab9423a7ff1a7424 */ /* 0x000fc400078e00ff */
[----:B------:R-:W-:Y:S02]  /*0e30*/  IMAD.MOV.U32 R12, RZ, RZ, -0x8ac817e ;  /* 0xf7537e82ff0c7424 */ /* 0x000fe400078e00ff */
[----:B-1----:R-:W-:Y:S02]  /*0e40*/  HFMA2 R7, -RZ, RZ, 0, 1.370906829833984375e-06 ;  /* 0x00000017ff077431 */ /* 0x002fe400000001ff */
[----:B------:R-:W-:Y:S01]  /*0e50*/  IMAD.MOV.U32 R13, RZ, RZ, -0x42c50dcb ;  /* 0xbd3af235ff0d7424 */ /* 0x000fe200078e00ff */
[----:B------:R-:W-:Y:S01]  /*0e60*/  STL.128 [R1+0xc0], R24 ;  /* 0x0000c01801007387 */ /* 0x000fe20000100c00 */
[----:B------:R-:W-:Y:S02]  /*0e70*/  IMAD.MOV.U32 R14, RZ, RZ, 0x2ad7d2bb ;  /* 0x2ad7d2bbff0e7424 */ /* 0x000fe400078e00ff */
[----:B------:R-:W-:Y:S01]  /*0e80*/  IMAD.MOV.U32 R28, RZ, RZ, 0x7 ;  /* 0x00000007ff1c7424 */ /* 0x000fe200078e00ff */
[----:B0-----:R-:W-:Y:S01]  /*0e90*/  MOV R33, 0x9 ;  /* 0x0000000900217802 */ /* 0x001fe20000000f00 */
[----:B------:R-:W-:Y:S01]  /*0ea0*/  IMAD.MOV.U32 R29, RZ, RZ, 0xc ;  /* 0x0000000cff1d7424 */ /* 0x000fe200078e00ff */
[----:B------:R-:W-:Y:S01]  /*0eb0*/  STL.128 [R1+0xf0], R12 ;  /* 0x0000f00c01007387 */ /* 0x000fe20000100c00 */
[----:B------:R-:W-:-:S02]  /*0ec0*/  IMAD.MOV.U32 R30, RZ, RZ, 0x11 ;  /* 0x00000011ff1e7424 */ /* 0x000fc400078e00ff */
[----:B------:R-:W-:Y:S02]  /*0ed0*/  IMAD.MOV.U32 R31, RZ, RZ, 0x16 ;  /* 0x00000016ff1f7424 */ /* 0x000fe400078e00ff */
[----:B------:R-:W-:Y:S02]  /*0ee0*/  IMAD.MOV.U32 R32, RZ, RZ, 0x5 ;  /* 0x00000005ff207424 */ /* 0x000fe400078e00ff */
[----:B------:R-:W-:Y:S01]  /*0ef0*/  IMAD.MOV.U32 R34, RZ, RZ, 0xe ;  /* 0x0000000eff227424 */ /* 0x000fe200078e00ff */
[----:B------:R-:W-:Y:S01]  /*0f00*/  STL.128 [R1+0x100], R28 ;  /* 0x0001001c01007387 */ /* 0x000fe20000100c00 */
[----:B------:R-:W-:Y:S02]  /*0f10*/  IMAD.MOV.U32 R35, RZ, RZ, 0x14 ;  /* 0x00000014ff237424 */ /* 0x000fe400078e00ff */
[----:B------:R-:W-:Y:S01]  /*0f20*/  IMAD.MOV.U32 R4, RZ, RZ, 0x4 ;  /* 0x00000004ff047424 */ /* 0x000fe200078e00ff */
[----:B------:R-:W-:Y:S01]  /*0f30*/  STL.128 [R1+0x110], R28 ;  /* 0x0001101c01007387 */ /* 0x000fe20000100c00 */
[----:B------:R-:W-:-:S02]  /*0f40*/  IMAD.MOV.U32 R5, RZ, RZ, 0xb ;  /* 0x0000000bff057424 */ /* 0x000fc400078e00ff */
[----:B------:R-:W-:Y:S01]  /*0f50*/  IMAD.MOV.U32 R6, RZ, RZ, 0x10 ;  /* 0x00000010ff067424 */ /* 0x000fe200078e00ff */
[----:B------:R-:W-:Y:S01]  /*0f60*/  STL.128 [R1+0x120], R28 ;  /* 0x0001201c01007387 */ /* 0x000fe20000100c00 */
[----:B--2---:R-:W-:Y:S02]  /*0f70*/  IMAD.MOV.U32 R8, RZ, RZ, 0x6 ;  /* 0x00000006ff087424 */ /* 0x004fe400078e00ff */
[----:B------:R-:W-:Y:S01]  /*0f80*/  IMAD.MOV.U32 R9, RZ, RZ, 0xa ;  /* 0x0000000aff097424 */ /* 0x000fe200078e00ff */
[----:B------:R-:W-:Y:S01]  /*0f90*/  STL.128 [R1+0x130], R28 ;  /* 0x0001301c01007387 */ /* 0x000fe20000100c00 */
[----:B------:R-:W-:Y:S02]  /*0fa0*/  IMAD.MOV.U32 R10, RZ, RZ, 0xf ;  /* 0x0000000fff0a7424 */ /* 0x000fe400078e00ff */
[----:B------:R-:W-:Y:S01]  /*0fb0*/  IMAD.MOV.U32 R11, RZ, RZ, 0x15 ;  /* 0x00000015ff0b7424 */ /* 0x000fe200078e00ff */
[----:B------:R-:W-:Y:S01]  /*0fc0*/  STL.128 [R1+0x140], R32 ;  /* 0x0001402001007387 */ /* 0x000fe20000100c00 */
[----:B------:R-:W-:-:S02]  /*0fd0*/  IMAD.MOV.U32 R20, RZ, RZ, -0x28955b88 ;  /* 0xd76aa478ff147424 */ /* 0x000fc400078e00ff */
[----:B------:R-:W-:Y:S01]  /*0fe0*/  IMAD.MOV.U32 R21, RZ, RZ, -0x173848aa ;  /* 0xe8c7b756ff157424 */ /* 0x000fe200078e00ff */
[----:B------:R-:W-:Y:S01]  /*0ff0*/  STL.128 [R1+0x150], R32 ;  /* 0x0001502001007387 */ /* 0x000fe20000100c00 */
[----:B------:R-:W-:Y:S02]  /*1000*/  IMAD.MOV.U32 R22, RZ, RZ, 0x242070db ;  /* 0x242070dbff167424 */ /* 0x000fe400078e00ff */
[----:B------:R-:W-:Y:S01]  /*1010*/  IMAD.MOV.U32 R0, RZ, RZ, RZ ;  /* 0x000000ffff007224 */ /* 0x000fe200078e00ff */
[----:B------:R-:W-:Y:S04]  /*1020*/  STL.128 [R1+0x160], R32 ;  /* 0x0001602001007387 */ /* 0x000fe80000100c00 */
        /* <DEDUP_REMOVED lines=9> */
[----:B------:R0:W-:Y:S02]  /*10c0*/  STL.128 [R1], R20 ;  /* 0x0000001401007387 */ /* 0x0001e40000100c00 */
[----:B0-----:R-:W-:-:S02]  /*10d0*/  IMAD.MOV.U32 R20, RZ, RZ, -0x9e1da9e ;  /* 0xf61e2562ff147424 */ /* 0x001fc400078e00ff */
[----:B------:R-:W-:Y:S02]  /*10e0*/  IMAD.MOV.U32 R21, RZ, RZ, -0x3fbf4cc0 ;  /* 0xc040b340ff157424 */ /* 0x000fe400078e00ff */
[----:B------:R-:W-:Y:S02]  /*10f0*/  IMAD.MOV.U32 R22, RZ, RZ, 0x265e5a51 ;  /* 0x265e5a51ff167424 */ /* 0x000fe400078e00ff */
[----:B------:R-:W-:-:S05]  /*1100*/  IMAD.MOV.U32 R23, RZ, RZ, -0x16493856 ;  /* 0xe9b6c7aaff177424 */ /* 0x000fca00078e00ff */
[----:B------:R0:W-:Y:S02]  /*1110*/  STL.128 [R1+0x40], R20 ;  /* 0x0000401401007387 */ /* 0x0001e40000100c00 */
[----:B0-----:R-:W-:Y:S01]  /*1120*/  IMAD.MOV.U32 R20, RZ, RZ, -0x262b2fc7 ;  /* 0xd9d4d039ff147424 */ /* 0x001fe200078e00ff */
[----:B------:R-:W-:Y:S01]  /*1130*/  MOV R21, 0xe6db99e5 ;  /* 0xe6db99e500157802 */ /* 0x000fe20000000f00 */
[----:B------:R-:W-:Y:S02]  /*1140*/  IMAD.MOV.U32 R22, RZ, RZ, 0x1fa27cf8 ;  /* 0x1fa27cf8ff167424 */ /* 0x000fe400078e00ff */
[----:B------:R-:W-:-:S05]  /*1150*/  IMAD.MOV.U32 R23, RZ, RZ, -0x3b53a99b ;  /* 0xc4ac5665ff177424 */ /* 0x000fca00078e00ff */
[----:B------:R0:W-:Y:S02]  /*1160*/  STL.128 [R1+0xb0], R20 ;  /* 0x0000b01401007387 */ /* 0x0001e40000100c00 */
[----:B0-----:R-:W-:Y:S02]  /*1170*/  IMAD.MOV.U32 R22, RZ, RZ, R2 ;  /* 0x000000ffff167224 */ /* 0x001fe400078e0002 */
[----:B------:R-:W-:-:S07]  /*1180*/  IMAD.MOV.U32 R23, RZ, RZ, RZ ;  /* 0x000000ffff177224 */ /* 0x000fce00078e00ff */
.L_x_14:
[----:B------:R-:W-:Y:S01]  /*1190*/  IMAD.MOV.U32 R4, RZ, RZ, R22 ;  /* 0x000000ffff047224 */ /* 0x000fe200078e0016 */
[----:B------:R-:W-:Y:S01]  /*11a0*/  IADD3 R22, P1, PT, R22, 0x1, RZ ;  /* 0x0000000116167810 */ /* 0x000fe20007f3e0ff */
[----:B------:R-:W-:Y:S01]  /*11b0*/  IMAD.MOV.U32 R24, RZ, RZ, R0 ;  /* 0x000000ffff187224 */ /* 0x000fe200078e0000 */
[----:B------:R-:W-:Y:S01]  /*11c0*/  IADD3 R0, P2, PT, R0, 0x1, RZ ;  /* 0x0000000100007810 */ /* 0x000fe20007f5e0ff */
[----:B------:R-:W-:Y:S01]  /*11d0*/  IMAD.MOV.U32 R25, RZ, RZ, R3 ;  /* 0x000000ffff197224 */ /* 0x000fe200078e0003 */
[----:B------:R-:W-:-:S03]  /*11e0*/  LOP3.LUT R5, R22, 0x3f, RZ, 0xc0, !PT ;  /* 0x0000003f16057812 */ /* 0x000fc600078ec0ff */
[----:B------:R-:W-:Y:S01]  /*11f0*/  IMAD.X R3, RZ, RZ, R3, P2 ;  /* 0x000000ffff037224 */ /* 0x000fe200010e0603 */
[----:B------:R-:W-:Y:S02]  /*1200*/  ISETP.NE.U32.AND P0, PT, R5, 0x38, PT ;  /* 0x000000380500780c */ /* 0x000fe40003f05070 */
[----:B------:R-:W-:Y:S01]  /*1210*/  MOV R5, R23 ;  /* 0x0000001700057202 */ /* 0x000fe20000000f00 */
[----:B------:R-:W-:Y:S01]  /*1220*/  IMAD.X R23, RZ, RZ, R23, P1 ;  /* 0x000000ffff177224 */ /* 0x000fe200008e0617 */
[----:B------:R-:W-:-:S13]  /*1230*/  ISETP.NE.AND.EX P0, PT, RZ, RZ, PT, P0 ;  /* 0x000000ffff00720c */ /* 0x000fda0003f05300 */
[----:B------:R-:W-:Y:S05]  /*1240*/  @P0 BRA `(.L_x_14) ;  /* 0xfffffffc00d00947 */ /* 0x000fea000383ffff */
[----:B------:R-:W-:Y:S05]  /*1250*/  BSYNC.RECONVERGENT B0 ;  /* 0x0000000000007941 */ /* 0x000fea0003800200 */
.L_x_13:
[----:B------:R-:W-:Y:S02]  /*1260*/  MOV R0, 0x0 ;  /* 0x0000000000007802 */ /* 0x000fe40000000f00 */
[----:B------:R-:W-:Y:S02]  /*1270*/  IADD3 R4, P0, PT, R4, 0x9, RZ ;  /* 0x0000000904047810 */ /* 0x000fe40007f1e0ff */
[----:B------:R0:W1:Y:S03]  /*1280*/  LDC.64 R6, c[0x4][R0] ;  /* 0x0100000000067b82 */ /* 0x0000660000000a00 */
[----:B------:R-:W-:-:S08]  /*1290*/  IMAD.X R5, RZ, RZ, R5, P0 ;  /* 0x000000ffff057224 */ /* 0x000fd000000e0605 */
[----:B------:R-:W-:-:S07]  /*12a0*/  LEPC R20, `(.L_x_15) ;  /* 0x000000001014794e */ /* 0x000fce0000000000 */
[----:B01----:R-:W-:Y:S05]  /*12b0*/  CALL.ABS.NOINC R6 ;  /* 0x0000000006007343 */ /* 0x003fea0003c00000 */
.L_x_15:
[C---:B------:R-:W-:Y:S01]  /*12c0*/  ISETP.NE.AND P0, PT, R2.reuse, RZ, PT ;  /* 0x000000ff0200720c */ /* 0x040fe20003f05270 */
[----:B------:R-:W-:Y:S01]  /*12d0*/  BSSY.RECONVERGENT B0, `(.L_x_16) ;  /* 0x0000012000007945 */ /* 0x000fe20003800200 */
[----:B------:R-:W-:Y:S01]  /*12e0*/  IADD3 R6, P1, PT, R2, R4, RZ ;  /* 0x0000000402067210 */ /* 0x000fe20007f3e0ff */
[----:B------:R-:W-:-:S04]  /*12f0*/  IMAD.MOV.U32 R13, RZ, RZ, 0x80 ;  /* 0x00000080ff0d7424 */ /* 0x000fc800078e00ff */
[----:B------:R-:W-:-:S06]  /*1300*/  IMAD.X R7, RZ, RZ, R5, P1 ;  /* 0x000000ffff077224 */ /* 0x000fcc00008e0605 */
[----:B------:R-:W-:Y:S05]  /*1310*/  @!P0 BRA `(.L_x_17) ;  /* 0x0000000000348947 */ /* 0x000fea0003800000 */
[----:B------:R-:W-:Y:S02]  /*1320*/  HFMA2 R3, -RZ, RZ, 0, 0 ;  /* 0x00000000ff037431 */ /* 0x000fe400000001ff */
[----:B------:R-:W-:-:S07]  /*1330*/  IMAD.MOV.U32 R0, RZ, RZ, RZ ;  /* 0x000000ffff007224 */ /* 0x000fce00078e00ff */
.L_x_18:
[----:B------:R-:W-:-:S05]  /*1340*/  IADD3 R8, P0, PT, R3, R16, RZ ;  /* 0x0000001003087210 */ /* 0x000fca0007f1e0ff */
[----:B0-----:R-:W-:-:S06]  /*1350*/  IMAD.X R9, R0, 0x1, R17, P0 ;  /* 0x0000000100097824 */ /* 0x001fcc00000e0611 */
[----:B------:R-:W2:Y:S01]  /*1360*/  LD.E.U8 R9, desc[UR36][R8.64] ;  /* 0x0000002408097980 */ /* 0x000ea2000c101100 */
[----:B------:R-:W-:-:S05]  /*1370*/  IADD3 R10, P0, PT, R3, R4, RZ ;  /* 0x00000004030a7210 */ /* 0x000fca0007f1e0ff */
[----:B------:R-:W-:Y:S01]  /*1380*/  IMAD.X R11, R0, 0x1, R5, P0 ;  /* 0x00000001000b7824 */ /* 0x000fe200000e0605 */
[----:B------:R-:W-:-:S05]  /*1390*/  IADD3 R3, P0, PT, R3, 0x1, RZ ;  /* 0x0000000103037810 */ /* 0x000fca0007f1e0ff */
[----:B------:R-:W-:Y:S01]  /*13a0*/  IMAD.X R0, RZ, RZ, R0, P0 ;  /* 0x000000ffff007224 */ /* 0x000fe200000e0600 */
[----:B------:R-:W-:-:S04]  /*13b0*/  ISETP.GE.U32.AND P0, PT, R3, R2, PT ;  /* 0x000000020300720c */ /* 0x000fc80003f06070 */
[----:B------:R-:W-:Y:S01]  /*13c0*/  ISETP.GE.U32.AND.EX P0, PT, R0, RZ, PT, P0 ;  /* 0x000000ff0000720c */ /* 0x000fe20003f06100 */
[----:B--2---:R0:W-:-:S12]  /*13d0*/  ST.E.U8 desc[UR36][R10.64], R9 ;  /* 0x000000090a007985 */ /* 0x0041d8000c101124 */
[----:B------:R-:W-:Y:S05]  /*13e0*/  @!P0 BRA `(.L_x_18) ;  /* 0xfffffffc00d48947 */ /* 0x000fea000383ffff */
.L_x_17:
[----:B------:R-:W-:Y:S05]  /*13f0*/  BSYNC.RECONVERGENT B0 ;  /* 0x0000000000007941 */ /* 0x000fea0003800200 */
.L_x_16:
[----:B0-----:R-:W-:Y:S01]  /*1400*/  IADD3 R11, P1, PT, R2, 0x1, RZ ;  /* 0x00000001020b7810 */ /* 0x001fe20007f3e0ff */
[----:B------:R0:W-:Y:S01]  /*1410*/  ST.E.U8 desc[UR36][R6.64], R13 ;  /* 0x0000000d06007985 */ /* 0x0001e2000c101124 */
[----:B------:R-:W-:Y:S02]  /*1420*/  BSSY.RECONVERGENT B0, `(.L_x_19) ;  /* 0x000005e000007945 */ /* 0x000fe40003800200 */
[----:B------:R-:W-:Y:S01]  /*1430*/  ISETP.GE.U32.AND P0, PT, R11, R22, PT ;  /* 0x000000160b00720c */ /* 0x000fe20003f06070 */
[----:B------:R-:W-:-:S05]  /*1440*/  IMAD.X R12, RZ, RZ, RZ, P1 ;  /* 0x000000ffff0c7224 */ /* 0x000fca00008e06ff */
[----:B------:R-:W-:-:S13]  /*1450*/  ISETP.GE.U32.AND.EX P0, PT, R12, R23, PT, P0 ;  /* 0x000000170c00720c */ /* 0x000fda0003f06100 */
[----:B0-----:R-:W-:Y:S05]  /*1460*/  @P0 BRA `(.L_x_20) ;  /* 0x0000000400640947 */ /* 0x001fea0003800000 */
[C---:B------:R-:W-:Y:S01]  /*1470*/  IADD3 R0, P0, PT, R24.reuse, -0x1, RZ ;  /* 0xffffffff18007810 */ /* 0x040fe20007f1e0ff */
[----:B------:R-:W-:Y:S01]  /*1480*/  BSSY.RECONVERGENT B1, `(.L_x_21) ;  /* 0x0000024000017945 */ /* 0x000fe20003800200 */
[----:B------:R-:W-:Y:S02]  /*1490*/  LOP3.LUT R13, R24, 0xf, RZ, 0xc0, !PT ;  /* 0x0000000f180d7812 */ /* 0x000fe400078ec0ff */
[----:B------:R-:W-:Y:S02]  /*14a0*/  ISETP.GE.U32.AND P1, PT, R0, 0xf, PT ;  /* 0x0000000f0000780c */ /* 0x000fe40003f26070 */
[----:B------:R-:W-:Y:S02]  /*14b0*/  IADD3.X R0, PT, PT, R25, -0x1, RZ, P0, !PT ;  /* 0xffffffff19007810 */ /* 0x000fe400007fe4ff */
[----:B------:R-:W-:Y:S02]  /*14c0*/  ISETP.NE.U32.AND P0, PT, R13, RZ, PT ;  /* 0x000000ff0d00720c */ /* 0x000fe40003f05070 */
[----:B------:R-:W-:-:S02]  /*14d0*/  ISETP.GE.U32.AND.EX P1, PT, R0, RZ, PT, P1 ;  /* 0x000000ff0000720c */ /* 0x000fc40003f26110 */
[----:B------:R-:W-:-:S11]  /*14e0*/  ISETP.NE.AND.EX P0, PT, RZ, RZ, PT, P0 ;  /* 0x000000ffff00720c */ /* 0x000fd60003f05300 */
[----:B------:R-:W-:Y:S05]  /*14f0*/  @!P1 BRA `(.L_x_22) ;  /* 0x0000000000709947 */ /* 0x000fea0003800000 */
[----:B------:R-:W-:Y:S01]  /*1500*/  LOP3.LUT R3, R24, 0xfffffff0, RZ, 0xc0, !PT ;  /* 0xfffffff018037812 */ /* 0x000fe200078ec0ff */
[----:B------:R-:W-:Y:S01]  /*1510*/  IMAD.MOV.U32 R10, RZ, RZ, RZ ;  /* 0x000000ffff0a7224 */ /* 0x000fe200078e00ff */
[----:B------:R-:W-:-:S07]  /*1520*/  MOV R0, RZ ;  /* 0x000000ff00007202 */ /* 0x000fce0000000f00 */
.L_x_23:
[C---:B0-----:R-:W-:Y:S02]  /*1530*/  IADD3 R8, P1, PT, R11.reuse, R4, RZ ;  /* 0x000000040b087210 */ /* 0x041fe40007f3e0ff */
[----:B------:R-:W-:-:S03]  /*1540*/  IADD3 R11, P2, PT, R11, 0x10, RZ ;  /* 0x000000100b0b7810 */ /* 0x000fc60007f5e0ff */
[----:B------:R-:W-:Y:S01]  /*1550*/  IMAD.X R9, R12, 0x1, R5, P1 ;  /* 0x000000010c097824 */ /* 0x000fe200008e0605 */
[----:B------:R-:W-:Y:S01]  /*1560*/  IADD3 R0, P1, PT, R0, 0x10, RZ ;  /* 0x0000001000007810 */ /* 0x000fe20007f3e0ff */
[----:B------:R-:W-:-:S03]  /*1570*/  IMAD.X R12, RZ, RZ, R12, P2 ;  /* 0x000000ffff0c7224 */ /* 0x000fc600010e060c */
[----:B------:R0:W-:Y:S01]  /*1580*/  ST.E.U8 desc[UR36][R8.64], RZ ;  /* 0x000000ff08007985 */ /* 0x0001e2000c101124 */
[----:B------:R-:W-:Y:S01]  /*1590*/  IMAD.X R10, RZ, RZ, R10, P1 ;  /* 0x000000ffff0a7224 */ /* 0x000fe200008e060a */
[----:B------:R-:W-:Y:S02]  /*15a0*/  ISETP.NE.U32.AND P1, PT, R0, R3, PT ;  /* 0x000000030000720c */ /* 0x000fe40003f25070 */
[----:B------:R0:W-:Y:S02]  /*15b0*/  ST.E.U8 desc[UR36][R8.64+0x1], RZ ;  /* 0x000001ff08007985 */ /* 0x0001e4000c101124 */
[----:B------:R-:W-:Y:S02]  /*15c0*/  ISETP.NE.AND.EX P1, PT, R10, R25, PT, P1 ;  /* 0x000000190a00720c */ /* 0x000fe40003f25310 */
[----:B------:R0:W-:Y:S04]  /*15d0*/  ST.E.U8 desc[UR36][R8.64+0x2], RZ ;  /* 0x000002ff08007985 */ /* 0x0001e8000c101124 */
        /* <DEDUP_REMOVED lines=12> */
[----:B------:R0:W-:Y:S01]  /*16a0*/  ST.E.U8 desc[UR36][R8.64+0xf], RZ ;  /* 0x00000fff08007985 */ /* 0x0001e2000c101124 */
[----:B------:R-:W-:Y:S05]  /*16b0*/  @P1 BRA `(.L_x_23) ;  /* 0xfffffffc009c1947 */ /* 0x000fea000383ffff */
.L_x_22:
[----:B------:R-:W-:Y:S05]  /*16c0*/  BSYNC.RECONVERGENT B1 ;  /* 0x0000000000017941 */ /* 0x000fea0003800200 */
.L_x_21:
[----:B------:R-:W-:Y:S05]  /*16d0*/  @!P0 BRA `(.L_x_20) ;  /* 0x0000000000c88947 */ /* 0x000fea0003800000 */
[----:B------:R-:W-:Y:S01]  /*16e0*/  ISETP.GE.U32.AND P1, PT, R13, 0x8, PT ;  /* 0x000000080d00780c */ /* 0x000fe20003f26070 */
[----:B------:R-:W-:Y:S01]  /*16f0*/  BSSY.RECONVERGENT B1, `(.L_x_24) ;  /* 0x0000012000017945 */ /* 0x000fe20003800200 */
[----:B------:R-:W-:Y:S02]  /*1700*/  LOP3.LUT R0, R24, 0x7, RZ, 0xc0, !PT ;  /* 0x0000000718007812 */ /* 0x000fe400078ec0ff */
[----:B------:R-:W-:Y:S02]  /*1710*/  ISETP.GE.U32.AND.EX P1, PT, RZ, RZ, PT, P1 ;  /* 0x000000ffff00720c */ /* 0x000fe40003f26110 */
[----:B------:R-:W-:-:S04]  /*1720*/  ISETP.NE.U32.AND P0, PT, R0, RZ, PT ;  /* 0x000000ff0000720c */ /* 0x000fc80003f05070 */
[----:B------:R-:W-:-:S07]  /*1730*/  ISETP.NE.AND.EX P0, PT, RZ, RZ, PT, P0 ;  /* 0x000000ffff00720c */ /* 0x000fce0003f05300 */
[----:B------:R-:W-:Y:S06]  /*1740*/  @!P1 BRA `(.L_x_25) ;  /* 0x0000000000309947 */ /* 0x000fec0003800000 */
[----:B0-----:R-:W-:-:S05]  /*1750*/  IADD3 R8, P1, PT, R11, R4, RZ ;  /* 0x000000040b087210 */ /* 0x001fca0007f3e0ff */
[----:B------:R-:W-:Y:S01]  /*1760*/  IMAD.X R9, R12, 0x1, R5, P1 ;  /* 0x000000010c097824 */ /* 0x000fe200008e0605 */
[----:B------:R-:W-:-:S04]  /*1770*/  IADD3 R11, P1, PT, R11, 0x8, RZ ;  /* 0x000000080b0b7810 */ /* 0x000fc80007f3e0ff */
[----:B------:R1:W-:Y:S01]  /*1780*/  ST.E.U8 desc[UR36][R8.64], RZ ;  /* 0x000000ff08007985 */ /* 0x0003e2000c101124 */
[----:B------:R-:W-:-:S03]  /*1790*/  IADD3.X R12, PT, PT, RZ, R12, RZ, P1, !PT ;  /* 0x0000000cff0c7210 */ /* 0x000fc60000ffe4ff */
[----:B------:R1:W-:Y:S04]  /*17a0*/  ST.E.U8 desc[UR36][R8.64+0x1], RZ ;  /* 0x000001ff08007985 */ /* 0x0003e8000c101124 */
[----:B------:R1:W-:Y:S04]  /*17b0*/  ST.E.U8 desc[UR36][R8.64+0x2], RZ ;  /* 0x000002ff08007985 */ /* 0x0003e8000c101124 */
[----:B------:R1:W-:Y:S04]  /*17c0*/  ST.E.U8 desc[UR36][R8.64+0x3], RZ ;  /* 0x000003ff08007985 */ /* 0x0003e8000c101124 */
[----:B------:R1:W-:Y:S04]  /*17d0*/  ST.E.U8 desc[UR36][R8.64+0x4], RZ ;  /* 0x000004ff08007985 */ /* 0x0003e8000c101124 */
[----:B------:R1:W-:Y:S04]  /*17e0*/  ST.E.U8 desc[UR36][R8.64+0x5], RZ ;  /* 0x000005ff08007985 */ /* 0x0003e8000c101124 */
[----:B------:R1:W-:Y:S04]  /*17f0*/  ST.E.U8 desc[UR36][R8.64+0x6], RZ ;  /* 0x000006ff08007985 */ /* 0x0003e8000c101124 */
[----:B------:R1:W-:Y:S02]  /*1800*/  ST.E.U8 desc[UR36][R8.64+0x7], RZ ;  /* 0x000007ff08007985 */ /* 0x0003e4000c101124 */
.L_x_25:
[----:B------:R-:W-:Y:S05]  /*1810*/  BSYNC.RECONVERGENT B1 ;  /* 0x0000000000017941 */ /* 0x000fea0003800200 */
.L_x_24:
        /* <DEDUP_REMOVED lines=8> */
[----:B01----:R-:W-:-:S05]  /*18a0*/  IADD3 R8, P1, PT, R11, R4, RZ ;  /* 0x000000040b087210 */ /* 0x003fca0007f3e0ff */
[----:B------:R-:W-:Y:S01]  /*18b0*/  IMAD.X R9, R12, 0x1, R5, P1 ;  /* 0x000000010c097824 */ /* 0x000fe200008e0605 */
[----:B------:R-:W-:-:S04]  /*18c0*/  IADD3 R11, P1, PT, R11, 0x4, RZ ;  /* 0x000000040b0b7810 */ /* 0x000fc80007f3e0ff */
[----:B------:R2:W-:Y:S01]  /*18d0*/  ST.E.U8 desc[UR36][R8.64], RZ ;  /* 0x000000ff08007985 */ /* 0x0005e2000c101124 */
[----:B------:R-:W-:-:S03]  /*18e0*/  IMAD.X R12, RZ, RZ, R12, P1 ;  /* 0x000000ffff0c7224 */ /* 0x000fc600008e060c */
[----:B------:R2:W-:Y:S04]  /*18f0*/  ST.E.U8 desc[UR36][R8.64+0x1], RZ ;  /* 0x000001ff08007985 */ /* 0x0005e8000c101124 */
[----:B------:R2:W-:Y:S04]  /*1900*/  ST.E.U8 desc[UR36][R8.64+0x2], RZ ;  /* 0x000002ff08007985 */ /* 0x0005e8000c101124 */
[----:B------:R2:W-:Y:S02]  /*1910*/  ST.E.U8 desc[UR36][R8.64+0x3], RZ ;  /* 0x000003ff08007985 */ /* 0x0005e4000c101124 */
.L_x_27:
[----:B------:R-:W-:Y:S05]  /*1920*/  BSYNC.RECONVERGENT B1 ;  /* 0x0000000000017941 */ /* 0x000fea0003800200 */
.L_x_26:
[----:B------:R-:W-:Y:S05]  /*1930*/  @!P0 BRA `(.L_x_20) ;  /* 0x0000000000308947 */ /* 0x000fea0003800000 */
[----:B------:R-:W-:Y:S02]  /*1940*/  IMAD.MOV.U32 R0, RZ, RZ, RZ ;  /* 0x000000ffff007224 */ /* 0x000fe400078e00ff */
[----:B------:R-:W-:-:S07]  /*1950*/  IMAD.MOV.U32 R3, RZ, RZ, RZ ;  /* 0x000000ffff037224 */ /* 0x000fce00078e00ff */
.L_x_28:
[C---:B012---:R-:W-:Y:S02]  /*1960*/  IADD3 R8, P0, PT, R11.reuse, R4, RZ ;  /* 0x000000040b087210 */ /* 0x047fe40007f1e0ff */
[----:B------:R-:W-:-:S03]  /*1970*/  IADD3 R11, P1, PT, R11, 0x1, RZ ;  /* 0x000000010b0b7810 */ /* 0x000fc60007f3e0ff */
[----:B------:R-:W-:Y:S01]  /*1980*/  IMAD.X R9, R12, 0x1, R5, P0 ;  /* 0x000000010c097824 */ /* 0x000fe200000e0605 */
[----:B------:R-:W-:Y:S01]  /*1990*/  IADD3 R0, P0, PT, R0, 0x1, RZ ;  /* 0x0000000100007810 */ /* 0x000fe20007f1e0ff */
[----:B------:R-:W-:-:S03]  /*19a0*/  IMAD.X R12, RZ, RZ, R12, P1 ;  /* 0x000000ffff0c7224 */ /* 0x000fc600008e060c */
[----:B------:R3:W-:Y:S01]  /*19b0*/  ST.E.U8 desc[UR36][R8.64], RZ ;  /* 0x000000ff08007985 */ /* 0x0007e2000c101124 */
[----:B------:R-:W-:Y:S02]  /*19c0*/  IADD3.X R3, PT, PT, RZ, R3, RZ, P0, !PT ;  /* 0x00000003ff037210 */ /* 0x000fe400007fe4ff */
[----:B------:R-:W-:-:S04]  /*19d0*/  ISETP.NE.U32.AND P0, PT, R0, R13, PT ;  /* 0x0000000d0000720c */ /* 0x000fc80003f05070 */
[----:B------:R-:W-:-:S13]  /*19e0*/  ISETP.NE.AND.EX P0, PT, R3, RZ, PT, P0 ;  /* 0x000000ff0300720c */ /* 0x000fda0003f05300 */
[----:B---3--:R-:W-:Y:S05]  /*19f0*/  @P0 BRA `(.L_x_28) ;  /* 0xfffffffc00d80947 */ /* 0x008fea000383ffff */
.L_x_20:
[----:B------:R-:W-:Y:S05]  /*1a00*/  BSYNC.RECONVERGENT B0 ;  /* 0x0000000000007941 */ /* 0x000fea0003800200 */
.L_x_19:
[----:B------:R-:W-:Y:S01]  /*1a10*/  IADD3 R6, P0, PT, R24, R6, RZ ;  /* 0x0000000618067210 */ /* 0x000fe20007f1e0ff */
[----:B------:R-:W-:Y:S01]  /*1a20*/  IMAD.SHL.U32 R3, R2, 0x8, RZ ;  /* 0x0000000802037824 */ /* 0x000fe200078e00ff */
[--C-:B012---:R-:W-:Y:S01]  /*1a30*/  SHF.R.U32.HI R9, RZ, 0x5, R2.reuse ;  /* 0x00000005ff097819 */ /* 0x107fe20000011602 */
[----:B------:R-:W-:Y:S01]  /*1a40*/  HFMA2 R27, -RZ, RZ, -0.002307891845703125, -319.5 ;  /* 0x98badcfeff1b7431 */ /* 0x000fe200000001ff */
[--C-:B------:R-:W-:Y:S01]  /*1a50*/  SHF.R.U32.HI R11, RZ, 0xd, R2.reuse ;  /* 0x0000000dff0b7819 */ /* 0x100fe20000011602 */
[----:B------:R-:W-:Y:S01]  /*1a60*/  IMAD.X R7, R25, 0x1, R7, P0 ;  /* 0x0000000119077824 */ /* 0x000fe200000e0607 */
[--C-:B------:R-:W-:Y:S01]  /*1a70*/  SHF.R.U32.HI R13, RZ, 0x15, R2.reuse ;  /* 0x00000015ff0d7819 */ /* 0x100fe20000011602 */
[----:B------:R-:W-:Y:S01]  /*1a80*/  BSSY.RECONVERGENT B1, `(.L_x_29) ;  /* 0x0000114000017945 */ /* 0x000fe20003800200 */
[----:B------:R-:W-:Y:S01]  /*1a90*/  SHF.R.U32.HI R15, RZ, 0x1d, R2 ;  /* 0x0000001dff0f7819 */ /* 0x000fe20000011602 */
[----:B------:R-:W-:Y:S01]  /*1aa0*/  IMAD.MOV.U32 R31, RZ, RZ, 0x67452301 ;  /* 0x67452301ff1f7424 */ /* 0x000fe200078e00ff */
[----:B------:R-:W-:Y:S01]  /*1ab0*/  ST.E.U8 desc[UR36][R6.64+0x2], R9 ;  /* 0x0000020906007985 */ /* 0x000fe2000c101124 */
[----:B------:R-:W-:-:S02]  /*1ac0*/  IMAD.MOV.U32 R29, RZ, RZ, -0x10325477 ;  /* 0xefcdab89ff1d7424 */ /* 0x000fc400078e00ff */
[----:B------:R-:W-:Y:S01]  /*1ad0*/  IMAD.MOV.U32 R25, RZ, RZ, 0x10325476 ;  /* 0x10325476ff197424 */ /* 0x000fe200078e00ff */
[----:B------:R-:W-:Y:S01]  /*1ae0*/  ST.E.U8 desc[UR36][R6.64+0x3], R11 ;  /* 0x0000030b06007985 */ /* 0x000fe2000c101124 */
[----:B------:R-:W-:-:S03]  /*1af0*/  VIADD R0, R1, 0x200 ;  /* 0x0000020001007836 */ /* 0x000fc60000000000 */
[----:B------:R-:W-:Y:S04]  /*1b00*/  ST.E.U8 desc[UR36][R6.64+0x4], R13 ;  /* 0x0000040d06007985 */ /* 0x000fe8000c101124 */
[----:B------:R-:W-:Y:S04]  /*1b10*/  ST.E.U8 desc[UR36][R6.64+0x5], R15 ;  /* 0x0000050f06007985 */ /* 0x000fe8000c101124 */
[----:B------:R-:W-:Y:S04]  /*1b20*/  ST.E.U8 desc[UR36][R6.64+0x6], RZ ;  /* 0x000006ff06007985 */ /* 0x000fe8000c101124 */
[----:B------:R-:W-:Y:S04]  /*1b30*/  ST.E.U8 desc[UR36][R6.64+0x7], RZ ;  /* 0x000007ff06007985 */ /* 0x000fe8000c101124 */
[----:B------:R-:W-:Y:S04]  /*1b40*/  ST.E.U8 desc[UR36][R6.64+0x8], RZ ;  /* 0x000008ff06007985 */ /* 0x000fe8000c101124 */
[----:B------:R0:W-:Y:S02]  /*1b50*/  ST.E.U8 desc[UR36][R6.64+0x1], R3 ;  /* 0x0000010306007985 */ /* 0x0001e4000c101124 */
[----:B0-----:R-:W-:-:S07]  /*1b60*/  CS2R R2, SRZ ;  /* 0x0000000000027805 */ /* 0x001fce000001ff00 */
.L_x_46:
[----:B------:R-:W-:-:S05]  /*1b70*/  IADD3 R6, P0, PT, R3, R4, RZ ;  /* 0x0000000403067210 */ /* 0x000fca0007f1e0ff */
[----:B------:R-:W-:-:S05]  /*1b80*/  IMAD.X R7, R2, 0x1, R5, P0 ;  /* 0x0000000102077824 */ /* 0x000fca00000e0605 */
[----:B------:R-:W2:Y:S04]  /*1b90*/  LD.E.U8 R20, desc[UR36][R6.64] ;  /* 0x0000002406147980 */ /* 0x000ea8000c101100 */
[----:B------:R-:W2:Y:S04]  /*1ba0*/  LD.E.U8 R21, desc[UR36][R6.64+0x1] ;  /* 0x0000012406157980 */ /* 0x000ea8000c101100 */
[----:B------:R-:W3:Y:S04]  /*1bb0*/  LD.E.U8 R26, desc[UR36][R6.64+0x8] ;  /* 0x00000824061a7980 */ /* 0x000ee8000c101100 */
[----:B------:R-:W3:Y:S04]  /*1bc0*/  LD.E.U8 R35, desc[UR36][R6.64+0x9] ;  /* 0x0000092406237980 */ /* 0x000ee8000c101100 */
[----:B------:R-:W4:Y:S04]  /*1bd0*/  LD.E.U8 R24, desc[UR36][R6.64+0x4] ;  /* 0x0000042406187980 */ /* 0x000f28000c101100 */
[----:B------:R-:W4:Y:S04]  /*1be0*/  LD.E.U8 R33, desc[UR36][R6.64+0x5] ;  /* 0x0000052406217980 */ /* 0x000f28000c101100 */
[----:B------:R-:W5:Y:S04]  /*1bf0*/  LD.E.U8 R28, desc[UR36][R6.64+0xc] ;  /* 0x00000c24061c7980 */ /* 0x000f68000c101100 */
        /* <DEDUP_REMOVED lines=8> */
[----:B------:R-:W5:Y:S01]  /*1c80*/  LD.E.U8 R11, desc[UR36][R6.64+0xf] ;  /* 0x00000f24060b7980 */ /* 0x000f62000c101100 */
[----:B--2---:R-:W-:Y:S01]  /*1c90*/  IMAD R20, R21, 0x100, R20 ;  /* 0x0000010015147824 */ /* 0x004fe200078e0214 */
[----:B---3--:R-:W-:Y:S01]  /*1ca0*/  LEA R26, R35, R26, 0x8 ;  /* 0x0000001a231a7211 */ /* 0x008fe200078e40ff */
[----:B----4-:R-:W-:-:S02]  /*1cb0*/  IMAD R33, R33, 0x100, R24 ;  /* 0x0000010021217824 */ /* 0x010fc400078e0218 */
[----:B-----5:R-:W-:Y:S02]  /*1cc0*/  IMAD R37, R37, 0x100, R28 ;  /* 0x0000010025257824 */ /* 0x020fe400078e021c */
[----:B------:R-:W-:Y:S02]  /*1cd0*/  IMAD R15, R15, 0x10000, R20 ;  /* 0x000100000f0f7824 */ /* 0x000fe400078e0214 */
[----:B------:R-:W-:Y:S02]  /*1ce0*/  IMAD R14, R14, 0x10000, R33 ;  /* 0x000100000e0e7824 */ /* 0x000fe400078e0221 */
[----:B------:R-:W-:Y:S02]  /*1cf0*/  IMAD R13, R13, 0x10000, R26 ;  /* 0x000100000d0d7824 */ /* 0x000fe400078e021a */
[----:B------:R-:W-:Y:S01]  /*1d00*/  IMAD R12, R12, 0x10000, R37 ;  /* 0x000100000c0c7824 */ /* 0x000fe200078e0225 */
[----:B------:R-:W-:Y:S01]  /*1d10*/  LEA R8, R8, R15, 0x18 ;  /* 0x0000000f08087211 */ /* 0x000fe200078ec0ff */
[----:B------:R-:W-:-:S02]  /*1d20*/  IMAD R9, R9, 0x1000000, R14 ;  /* 0x0100000009097824 */ /* 0x000fc400078e020e */
[----:B------:R-:W-:Y:S02]  /*1d30*/  IMAD R10, R10, 0x1000000, R13 ;  /* 0x010000000a0a7824 */ /* 0x000fe400078e020d */
[----:B------:R-:W-:-:S05]  /*1d40*/  IMAD R11, R11, 0x1000000, R12 ;  /* 0x010000000b0b7824 */ /* 0x000fca00078e020c */
[----:B------:R0:W-:Y:S04]  /*1d50*/  STL.128 [R1+0x200], R8 ;  /* 0x0002000801007387 */ /* 0x0001e80000100c00 */
        /* <DEDUP_REMOVED lines=12> */
[----:B0-----:R-:W5:Y:S04]  /*1e20*/  LD.E.U8 R8, desc[UR36][R6.64+0x13] ;  /* 0x0000132406087980 */ /* 0x001f68000c101100 */
        /* <DEDUP_REMOVED lines=35> */
[----:B-----5:R-:W-:Y:S01]  /*2060*/  IMAD R21, R21, 0x100, R20 ;  /* 0x0000010015157824 */ /* 0x020fe200078e0214 */
[----:B------:R-:W-:Y:S01]  /*2070*/  LEA R28, R28, R35, 0x10 ;  /* 0x000000231c1c7211 */ /* 0x000fe200078e80ff */
[----:B------:R-:W-:Y:S02]  /*2080*/  IMAD R13, R13, 0x10000, R14 ;  /* 0x000100000d0d7824 */ /* 0x000fe400078e020e */
[----:B------:R-:W-:Y:S02]  /*2090*/  IMAD R12, R12, 0x10000, R21 ;  /* 0x000100000c0c7824 */ /* 0x000fe400078e0215 */
[----:B------:R-:W-:Y:S02]  /*20a0*/  IMAD R33, R30, 0x10000, R33 ;  /* 0x000100001e217824 */ /* 0x000fe400078e0221 */
[----:B------:R-:W-:Y:S02]  /*20b0*/  IMAD R8, R8, 0x1000000, R13 ;  /* 0x0100000008087824 */ /* 0x000fe400078e020d */
        /* <DEDUP_REMOVED lines=19> */
[----:B------:R0:W5:Y:S01]  /*21f0*/  LD.E.U8 R11, desc[UR36][R6.64+0x3f] ;  /* 0x00003f24060b7980 */ /* 0x000162000c101100 */
[----:B------:R-:W-:Y:S01]  /*2200*/  IADD3 R3, P1, PT, R3, 0x40, RZ ;  /* 0x0000004003037810 */ /* 0x000fe20007f3e0ff */
[----:B------:R-:W-:Y:S03]  /*2210*/  BSSY.RECONVERGENT B0, `(.L_x_30) ;  /* 0x0000095000007945 */ /* 0x000fe60003800200 */
[----:B------:R-:W-:Y:S01]  /*2220*/  ISETP.GE.U32.AND P0, PT, R3, R22, PT ;  /* 0x000000160300720c */ /* 0x000fe20003f06070 */
[----:B------:R-:W-:-:S02]  /*2230*/  IMAD.X R2, RZ, RZ, R2, P1 ;  /* 0x000000ffff027224 */ /* 0x000fc400008e0602 */
[----:B0-----:R-:W-:-:S03]  /*2240*/  IMAD.MOV.U32 R6, RZ, RZ, RZ ;  /* 0x000000ffff067224 */ /* 0x001fc600078e00ff */
[----:B------:R-:W-:Y:S02]  /*2250*/  ISETP.GE.U32.AND.EX P0, PT, R2, R23, PT, P0 ;  /* 0x000000170200720c */ /* 0x000fe40003f06100 */
[----:B------:R-:W-:Y:S01]  /*2260*/  MOV R7, R27 ;  /* 0x0000001b00077202 */ /* 0x000fe20000000f00 */
[----:B--2---:R-:W-:Y:S01]  /*2270*/  IMAD R21, R21, 0x100, R20 ;  /* 0x0000010015157824 */ /* 0x004fe200078e0214 */
[----:B---3--:R-:W-:Y:S01]  /*2280*/  LEA R14, R15, R14, 0x8 ;  /* 0x0000000e0f0e7211 */ /* 0x008fe200078e40ff */
[----:B----4-:R-:W-:Y:S02]  /*2290*/  IMAD R33, R33, 0x100, R24 ;  /* 0x0000010021217824 */ /* 0x010fe400078e0218 */
[----:B-----5:R-:W-:Y:S01]  /*22a0*/  IMAD R35, R35, 0x100, R26 ;  /* 0x0000010023237824 */ /* 0x020fe200078e021a */
[----:B------:R-:W-:Y:S01]  /*22b0*/  LEA R12, R12, R21, 0x10 ;  /* 0x000000150c0c7211 */ /* 0x000fe200078e80ff */
[----:B------:R-:W-:Y:S02]  /*22c0*/  IMAD R33, R30, 0x10000, R33 ;  /* 0x000100001e217824 */ /* 0x000fe400078e0221 */
[----:B------:R-:W-:-:S02]  /*22d0*/  IMAD R13, R13, 0x10000, R14 ;  /* 0x000100000d0d7824 */ /* 0x000fc400078e020e */
[----:B------:R-:W-:Y:S02]  /*22e0*/  IMAD R28, R28, 0x10000, R35 ;  /* 0x000100001c1c7824 */ /* 0x000fe400078e0223 */
[----:B------:R-:W-:Y:S02]  /*22f0*/  IMAD R8, R8, 0x1000000, R13 ;  /* 0x0100000008087824 */ /* 0x000fe400078e020d */
[----:B------:R-:W-:Y:S01]  /*2300*/  IMAD R9, R9, 0x1000000, R12 ;  /* 0x0100000009097824 */ /* 0x000fe200078e020c */
[----:B------:R-:W-:Y:S01]  /*2310*/  LEA R10, R10, R33, 0x18 ;  /* 0x000000210a0a7211 */ /* 0x000fe200078ec0ff */
[----:B------:R-:W-:-:S05]  /*2320*/  IMAD R11, R11, 0x1000000, R28 ;  /* 0x010000000b0b7824 */ /* 0x000fca00078e021c */
[----:B------:R0:W-:Y:S01]  /*2330*/  STL.128 [R1+0x230], R8 ;  /* 0x0002300801007387 */ /* 0x0001e20000100c00 */
[----:B------:R-:W-:Y:S02]  /*2340*/  IMAD.MOV.U32 R20, RZ, RZ, R25 ;  /* 0x000000ffff147224 */ /* 0x000fe400078e0019 */
[----:B------:R-:W-:Y:S02]  /*2350*/  IMAD.MOV.U32 R24, RZ, RZ, R29 ;  /* 0x000000ffff187224 */ /* 0x000fe400078e001d */
[----:B------:R-:W-:-:S07]  /*2360*/  IMAD.MOV.U32 R21, RZ, RZ, R31 ;  /* 0x000000ffff157224 */ /* 0x000fce00078e001f */
.L_x_45:
[C---:B------:R-:W-:Y:S01]  /*2370*/  ISETP.GT.U32.AND P1, PT, R6.reuse, 0xf, PT ;  /* 0x0000000f0600780c */ /* 0x040fe20003f24070 */
[----:B------:R-:W-:Y:S01]  /*2380*/  BSSY.RECONVERGENT B2, `(.L_x_31) ;  /* 0x0000013000027945 */ /* 0x000fe20003800200 */
[----:B------:R-:W-:-:S11]  /*2390*/  IMAD R28, R6, 0x4, R1 ;  /* 0x00000004061c7824 */ /* 0x000fd600078e0201 */
[----:B------:R-:W-:Y:S01]  /*23a0*/  @!P1 LOP3.LUT R26, R7, R24, R20, 0xe2, !PT ;  /* 0x00000018071a9212 */ /* 0x000fe200078ee214 */
[----:B0-----:R-:W-:Y:S01]  /*23b0*/  @!P1 IMAD.MOV.U32 R9, RZ, RZ, R6 ;  /* 0x000000ffff099224 */ /* 0x001fe200078e0006 */
[----:B------:R-:W-:Y:S06]  /*23c0*/  @!P1 BRA `(.L_x_32) ;  /* 0x0000000000389947 */ /* 0x000fec0003800000 */
[----:B------:R-:W-:-:S13]  /*23d0*/  ISETP.GT.U32.AND P1, PT, R6, 0x1f, PT ;  /* 0x0000001f0600780c */ /* 0x000fda0003f24070 */
[----:B------:R-:W-:Y:S02]  /*23e0*/  @!P1 MOV R9, 0x5 ;  /* 0x0000000500099802 */ /* 0x000fe40000000f00 */
[----:B------:R-:W-:-:S03]  /*23f0*/  @!P1 LOP3.LUT R26, R7, R20, R24, 0xb8, !PT ;  /* 0x00000014071a9212 */ /* 0x000fc600078eb818 */
[----:B------:R-:W-:-:S05]  /*2400*/  @!P1 IMAD R9, R6, R9, 0x1 ;  /* 0x0000000106099424 */ /* 0x000fca00078e0209 */
[----:B------:R-:W-:Y:S01]  /*2410*/  @!P1 LOP3.LUT R9, R9, 0xd, RZ, 0xc0, !PT ;  /* 0x0000000d09099812 */ /* 0x000fe200078ec0ff */
[----:B------:R-:W-:Y:S06]  /*2420*/  @!P1 BRA `(.L_x_32) ;  /* 0x0000000000209947 */ /* 0x000fec0003800000 */
[----:B------:R-:W-:-:S13]  /*2430*/  ISETP.GT.U32.AND P1, PT, R6, 0x2f, PT ;  /* 0x0000002f0600780c */ /* 0x000fda0003f24070 */
[----:B------:R-:W-:Y:S01]  /*2440*/  @!P1 IMAD.MOV.U32 R9, RZ, RZ, 0x5 ;  /* 0x00000005ff099424 */ /* 0x000fe200078e00ff */
[----:B------:R-:W-:Y:S01]  /*2450*/  @!P1 LOP3.LUT R26, R20, R7, R24, 0x96, !PT ;  /* 0x00000007141a9212 */ /* 0x000fe200078e9618 */
[C---:B------:R-:W-:Y:S01]  /*2460*/  @P1 IMAD R8, R6.reuse, 0x7, RZ ;  /* 0x0000000706081824 */ /* 0x040fe200078e02ff */
[----:B------:R-:W-:Y:S01]  /*2470*/  @P1 LOP3.LUT R26, R7, R24, R20, 0x2d, !PT ;  /* 0x00000018071a1212 */ /* 0x000fe200078e2d14 */
[----:B------:R-:W-:-:S05]  /*2480*/  @!P1 IMAD R9, R6, 0x3, R9 ;  /* 0x0000000306099824 */ /* 0x000fca00078e0209 */
[----:B------:R-:W-:Y:S02]  /*2490*/  @!P1 LOP3.LUT R9, R9, 0xd, RZ, 0xc0, !PT ;  /* 0x0000000d09099812 */ /* 0x000fe400078ec0ff */
[----:B------:R-:W-:-:S07]  /*24a0*/  @P1 LOP3.LUT R9, R8, 0xc, RZ, 0xc0, !PT ;  /* 0x0000000c08091812 */ /* 0x000fce00078ec0ff */
.L_x_32:
[----:B------:R-:W-:Y:S05]  /*24b0*/  BSYNC.RECONVERGENT B2 ;  /* 0x0000000000027941 */ /* 0x000fea0003800200 */
.L_x_31:
[----:B------:R-:W-:Y:S01]  /*24c0*/  IMAD R30, R9, 0x4, R0 ;  /* 0x00000004091e7824 */ /* 0x000fe200078e0200 */
[----:B------:R-:W2:Y:S04]  /*24d0*/  LDL.128 R12, [R28+0x100] ;  /* 0x000100001c0c7983 */ /* 0x000ea80000100c00 */
[----:B------:R-:W3:Y:S04]  /*24e0*/  LDL.128 R8, [R28] ;  /* 0x000000001c087983 */ /* 0x000ee80000100c00 */
[----:B------:R-:W4:Y:S01]  /*24f0*/  LDL R33, [R30] ;  /* 0x000000001e217983 */ /* 0x000f220000100800 */
[----:B------:R-:W-:Y:S01]  /*2500*/  ISETP.GE.U32.AND P1, PT, R6, 0xf, PT ;  /* 0x0000000f0600780c */ /* 0x000fe20003f26070 */
[----:B------:R-:W-:Y:S01]  /*2510*/  BSSY.RECONVERGENT B2, `(.L_x_33) ;  /* 0x000001b000027945 */ /* 0x000fe20003800200 */
[----:B---3--:R-:W-:-:S05]  /*2520*/  IADD3 R8, PT, PT, R8, R26, R21 ;  /* 0x0000001a08087210 */ /* 0x008fca0007ffe015 */
[----:B----4-:R-:W-:Y:S01]  /*2530*/  IMAD.IADD R33, R8, 0x1, R33 ;  /* 0x0000000108217824 */ /* 0x010fe200078e0221 */
[----:B--2---:R-:W-:-:S04]  /*2540*/  IADD3 R8, PT, PT, -R12, 0x20, RZ ;  /* 0x000000200c087810 */ /* 0x004fc80007ffe1ff */
[----:B------:R-:W-:Y:S02]  /*2550*/  SHF.L.U32 R21, R33, R12, RZ ;  /* 0x0000000c21157219 */ /* 0x000fe400000006ff */
[----:B------:R-:W-:-:S04]  /*2560*/  SHF.R.U32.HI R8, RZ, R8, R33 ;  /* 0x00000008ff087219 */ /* 0x000fc80000011621 */
[----:B------:R-:W-:Y:S01]  /*2570*/  IADD3 R21, PT, PT, R8, R21, R24 ;  /* 0x0000001508157210 */ /* 0x000fe20007ffe018 */
[----:B------:R-:W-:Y:S06]  /*2580*/  @!P1 BRA `(.L_x_34) ;  /* 0x0000000000449947 */ /* 0x000fec0003800000 */
[----:B------:R-:W-:-:S13]  /*2590*/  ISETP.GE.U32.AND P1, PT, R6, 0x1f, PT ;  /* 0x0000001f0600780c */ /* 0x000fda0003f26070 */
[----:B------:R-:W-:Y:S05]  /*25a0*/  @!P1 BRA `(.L_x_35) ;  /* 0x0000000000289947 */ /* 0x000fea0003800000 */
[----:B------:R-:W-:-:S13]  /*25b0*/  ISETP.GE.U32.AND P1, PT, R6, 0x2f, PT ;  /* 0x0000002f0600780c */ /* 0x000fda0003f26070 */
[----:B------:R-:W-:Y:S01]  /*25c0*/  @P1 IMAD.MOV.U32 R33, RZ, RZ, 0x7 ;  /* 0x00000007ff211424 */ /* 0x000fe200078e00ff */
[----:B------:R-:W-:Y:S02]  /*25d0*/  @!P1 MOV R35, 0x3 ;  /* 0x0000000300239802 */ /* 0x000fe40000000f00 */
[----:B------:R-:W-:Y:S01]  /*25e0*/  @P1 LOP3.LUT R12, R24, R21, R7, 0x2d, !PT ;  /* 0x00000015180c1212 */ /* 0x000fe200078e2d07 */
[C---:B------:R-:W-:Y:S01]  /*25f0*/  @P1 IMAD R8, R6.reuse, R33, 0x7 ;  /* 0x0000000706081424 */ /* 0x040fe200078e0221 */
[----:B------:R-:W-:Y:S01]  /*2600*/  @!P1 LOP3.LUT R12, R7, R24, R21, 0x96, !PT ;  /* 0x00000018070c9212 */ /* 0x000fe200078e9615 */
[----:B------:R-:W-:-:S03]  /*2610*/  @!P1 IMAD R26, R6, R35, 0x8 ;  /* 0x00000008061a9424 */ /* 0x000fc600078e0223 */
[----:B------:R-:W-:Y:S02]  /*2620*/  @P1 LOP3.LUT R33, R8, 0xf, RZ, 0xc0, !PT ;  /* 0x0000000f08211812 */ /* 0x000fe400078ec0ff */
[----:B------:R-:W-:Y:S01]  /*2630*/  @!P1 LOP3.LUT R33, R26, 0xc, RZ, 0xc0, !PT ;  /* 0x0000000c1a219812 */ /* 0x000fe200078ec0ff */
[----:B------:R-:W-:Y:S06]  /*2640*/  BRA `(.L_x_36) ;  /* 0x00000000001c7947 */ /* 0x000fec0003800000 */
.L_x_35:
[----:B------:R-:W-:Y:S01]  /*2650*/  IMAD.MOV.U32 R33, RZ, RZ, 0x5 ;  /* 0x00000005ff217424 */ /* 0x000fe200078e00ff */
[----:B------:R-:W-:-:S03]  /*2660*/  LOP3.LUT R12, R24, R7, R21, 0xb8, !PT ;  /* 0x00000007180c7212 */ /* 0x000fc600078eb815 */
[----:B------:R-:W-:-:S05]  /*2670*/  IMAD R33, R6, R33, 0x6 ;  /* 0x0000000606217424 */ /* 0x000fca00078e0221 */
[----:B------:R-:W-:Y:S01]  /*2680*/  LOP3.LUT R33, R33, 0xe, RZ, 0xc0, !PT ;  /* 0x0000000e21217812 */ /* 0x000fe200078ec0ff */
[----:B------:R-:W-:Y:S06]  /*2690*/  BRA `(.L_x_36) ;  /* 0x0000000000087947 */ /* 0x000fec0003800000 */
.L_x_34:
[----:B------:R-:W-:Y:S01]  /*26a0*/  VIADD R33, R6, 0x1 ;  /* 0x0000000106217836 */ /* 0x000fe20000000000 */
[----:B------:R-:W-:-:S07]  /*26b0*/  LOP3.LUT R12, R24, R21, R7, 0xe2, !PT ;  /* 0x00000015180c7212 */ /* 0x000fce00078ee207 */
.L_x_36:
[----:B------:R-:W-:Y:S05]  /*26c0*/  BSYNC.RECONVERGENT B2 ;  /* 0x0000000000027941 */ /* 0x000fea0003800200 */
.L_x_33:
[----:B------:R-:W-:-:S05]  /*26d0*/  IMAD R33, R33, 0x4, R0 ;  /* 0x0000000421217824 */ /* 0x000fca00078e0200 */
[----:B------:R-:W2:Y:S01]  /*26e0*/  LDL R8, [R33] ;  /* 0x0000000021087983 */ /* 0x000ea20000100800 */
[----:B------:R-:W-:Y:S01]  /*26f0*/  ISETP.GE.U32.AND P1, PT, R6, 0xe, PT ;  /* 0x0000000e0600780c */ /* 0x000fe20003f26070 */
[----:B------:R-:W-:Y:S01]  /*2700*/  BSSY.RECONVERGENT B2, `(.L_x_37) ;  /* 0x000001b000027945 */ /* 0x000fe20003800200 */
[----:B------:R-:W-:-:S05]  /*2710*/  IADD3 R9, PT, PT, R9, R12, R20 ;  /* 0x0000000c09097210 */ /* 0x000fca0007ffe014 */
[----:B--2---:R-:W-:Y:S01]  /*2720*/  IMAD.IADD R8, R9, 0x1, R8 ;  /* 0x0000000109087824 */ /* 0x004fe200078e0208 */
[----:B------:R-:W-:-:S04]  /*2730*/  IADD3 R9, PT, PT, -R13, 0x20, RZ ;  /* 0x000000200d097810 */ /* 0x000fc80007ffe1ff */
[----:B------:R-:W-:Y:S02]  /*2740*/  SHF.L.U32 R20, R8, R13, RZ ;  /* 0x0000000d08147219 */ /* 0x000fe400000006ff */
[----:B------:R-:W-:-:S04]  /*2750*/  SHF.R.U32.HI R9, RZ, R9, R8 ;  /* 0x00000009ff097219 */ /* 0x000fc80000011608 */
[----:B------:R-:W-:Y:S01]  /*2760*/  IADD3 R20, PT, PT, R9, R20, R21 ;  /* 0x0000001409147210 */ /* 0x000fe20007ffe015 */
[----:B------:R-:W-:Y:S06]  /*2770*/  @!P1 BRA `(.L_x_38) ;  /* 0x0000000000449947 */ /* 0x000fec0003800000 */
[----:B------:R-:W-:-:S13]  /*2780*/  ISETP.GE.U32.AND P1, PT, R6, 0x1e, PT ;  /* 0x0000001e0600780c */ /* 0x000fda0003f26070 */
[----:B------:R-:W-:Y:S05]  /*2790*/  @!P1 BRA `(.L_x_39) ;  /* 0x0000000000289947 */ /* 0x000fea0003800000 */
[----:B------:R-:W-:-:S13]  /*27a0*/  ISETP.GE.U32.AND P1, PT, R6, 0x2e, PT ;  /* 0x0000002e0600780c */ /* 0x000fda0003f26070 */
[----:B------:R-:W-:Y:S01]  /*27b0*/  @P1 MOV R9, 0x7 ;  /* 0x0000000700091802 */ /* 0x000fe20000000f00 */
[----:B------:R-:W-:-:S04]  /*27c0*/  @!P1 IMAD.MOV.U32 R13, RZ, RZ, 0x3 ;  /* 0x00000003ff0d9424 */ /* 0x000fc800078e00ff */
[C---:B------:R-:W-:Y:S01]  /*27d0*/  @P1 IMAD R8, R6.reuse, R9, 0xe ;  /* 0x0000000e06081424 */ /* 0x040fe200078e0209 */
[----:B------:R-:W-:Y:S01]  /*27e0*/  @P1 LOP3.LUT R9, R21, R20, R24, 0x2d, !PT ;  /* 0x0000001415091212 */ /* 0x000fe200078e2d18 */
[----:B------:R-:W-:Y:S01]  /*27f0*/  @!P1 IMAD R12, R6, R13, 0xb ;  /* 0x0000000b060c9424 */ /* 0x000fe200078e020d */
[----:B------:R-:W-:Y:S02]  /*2800*/  @!P1 LOP3.LUT R9, R24, R21, R20, 0x96, !PT ;  /* 0x0000001518099212 */ /* 0x000fe400078e9614 */
[----:B------:R-:W-:Y:S02]  /*2810*/  @P1 LOP3.LUT R13, R8, 0xe, RZ, 0xc0, !PT ;  /* 0x0000000e080d1812 */ /* 0x000fe400078ec0ff */
[----:B------:R-:W-:Y:S01]  /*2820*/  @!P1 LOP3.LUT R13, R12, 0xf, RZ, 0xc0, !PT ;  /* 0x0000000f0c0d9812 */ /* 0x000fe200078ec0ff */
[----:B------:R-:W-:Y:S06]  /*2830*/  BRA `(.L_x_40) ;  /* 0x00000000001c7947 */ /* 0x000fec0003800000 */
.L_x_39:
[----:B------:R-:W-:Y:S01]  /*2840*/  IMAD.MOV.U32 R13, RZ, RZ, 0x5 ;  /* 0x00000005ff0d7424 */ /* 0x000fe200078e00ff */
[----:B------:R-:W-:-:S03]  /*2850*/  LOP3.LUT R9, R21, R24, R20, 0xb8, !PT ;  /* 0x0000001815097212 */ /* 0x000fc600078eb814 */
[----:B------:R-:W-:-:S05]  /*2860*/  IMAD R13, R6, R13, 0xb ;  /* 0x0000000b060d7424 */ /* 0x000fca00078e020d */
[----:B------:R-:W-:Y:S01]  /*2870*/  LOP3.LUT R13, R13, 0xf, RZ, 0xc0, !PT ;  /* 0x0000000f0d0d7812 */ /* 0x000fe200078ec0ff */
[----:B------:R-:W-:Y:S06]  /*2880*/  BRA `(.L_x_40) ;  /* 0x0000000000087947 */ /* 0x000fec0003800000 */
.L_x_38:
[----:B------:R-:W-:Y:S01]  /*2890*/  VIADD R13, R6, 0x2 ;  /* 0x00000002060d7836 */ /* 0x000fe20000000000 */
[----:B------:R-:W-:-:S07]  /*28a0*/  LOP3.LUT R9, R21, R20, R24, 0xe2, !PT ;  /* 0x0000001415097212 */ /* 0x000fce00078ee218 */
.L_x_40:
[----:B------:R-:W-:Y:S05]  /*28b0*/  BSYNC.RECONVERGENT B2 ;  /* 0x0000000000027941 */ /* 0x000fea0003800200 */
.L_x_37:
[----:B------:R-:W-:-:S05]  /*28c0*/  IMAD R13, R13, 0x4, R0 ;  /* 0x000000040d0d7824 */ /* 0x000fca00078e0200 */
[----:B------:R-:W2:Y:S01]  /*28d0*/  LDL R8, [R13] ;  /* 0x000000000d087983 */ /* 0x000ea20000100800 */
[----:B------:R-:W-:Y:S01]  /*28e0*/  ISETP.GE.U32.AND P1, PT, R6, 0xd, PT ;  /* 0x0000000d0600780c */ /* 0x000fe20003f26070 */
[----:B------:R-:W-:Y:S01]  /*28f0*/  BSSY.RECONVERGENT B2, `(.L_x_41) ;  /* 0x000001b000027945 */ /* 0x000fe20003800200 */
[----:B------:R-:W-:-:S04]  /*2900*/  IADD3 R9, PT, PT, R10, R9, R7 ;  /* 0x000000090a097210 */ /* 0x000fc80007ffe007 */
[----:B--2---:R-:W-:Y:S02]  /*2910*/  IADD3 R9, PT, PT, R9, R8, RZ ;  /* 0x0000000809097210 */ /* 0x004fe40007ffe0ff */
[----:B------:R-:W-:Y:S02]  /*2920*/  IADD3 R8, PT, PT, -R14, 0x20, RZ ;  /* 0x000000200e087810 */ /* 0x000fe40007ffe1ff */
[----:B------:R-:W-:Y:S02]  /*2930*/  SHF.L.U32 R7, R9, R14, RZ ;  /* 0x0000000e09077219 */ /* 0x000fe400000006ff */
[----:B------:R-:W-:-:S04]  /*2940*/  SHF.R.U32.HI R8, RZ, R8, R9 ;  /* 0x00000008ff087219 */ /* 0x000fc80000011609 */
[----:B------:R-:W-:Y:S01]  /*2950*/  IADD3 R7, PT, PT, R8, R7, R20 ;  /* 0x0000000708077210 */ /* 0x000fe20007ffe014 */
[----:B------:R-:W-:Y:S06]  /*2960*/  @!P1 BRA `(.L_x_42) ;  /* 0x0000000000449947 */ /* 0x000fec0003800000 */
[----:B------:R-:W-:-:S13]  /*2970*/  ISETP.GE.U32.AND P1, PT, R6, 0x1d, PT ;  /* 0x0000001d0600780c */ /* 0x000fda0003f26070 */
[----:B------:R-:W-:Y:S05]  /*2980*/  @!P1 BRA `(.L_x_43) ;  /* 0x0000000000289947 */ /* 0x000fea0003800000 */
[----:B------:R-:W-:-:S13]  /*2990*/  ISETP.GE.U32.AND P1, PT, R6, 0x2d, PT ;  /* 0x0000002d0600780c */ /* 0x000fda0003f26070 */
[----:B------:R-:W-:Y:S02]  /*29a0*/  @P1 IMAD.MOV.U32 R9, RZ, RZ, 0x7 ;  /* 0x00000007ff091424 */ /* 0x000fe400078e00ff */
[----:B------:R-:W-:Y:S02]  /*29b0*/  @!P1 IMAD.MOV.U32 R13, RZ, RZ, 0x3 ;  /* 0x00000003ff0d9424 */ /* 0x000fe400078e00ff */
[----:B------:R-:W-:Y:S01]  /*29c0*/  @P1 IMAD R8, R6, R9, 0x15 ;  /* 0x0000001506081424 */ /* 0x000fe200078e0209 */
[----:B------:R-:W-:Y:S01]  /*29d0*/  @P1 LOP3.LUT R9, R20, R7, R21, 0x2d, !PT ;  /* 0x0000000714091212 */ /* 0x000fe200078e2d15 */
[----:B------:R-:W-:Y:S01]  /*29e0*/  @!P1 IMAD R10, R6, R13, 0xe ;  /* 0x0000000e060a9424 */ /* 0x000fe200078e020d */
[----:B------:R-:W-:Y:S02]  /*29f0*/  @!P1 LOP3.LUT R9, R21, R20, R7, 0x96, !PT ;  /* 0x0000001415099212 */ /* 0x000fe400078e9607 */
[----:B------:R-:W-:Y:S02]  /*2a00*/  @P1 LOP3.LUT R13, R8, 0xd, RZ, 0xc0, !PT ;  /* 0x0000000d080d1812 */ /* 0x000fe400078ec0ff */
[----:B------:R-:W-:Y:S01]  /*2a10*/  @!P1 LOP3.LUT R13, R10, 0xe, RZ, 0xc0, !PT ;  /* 0x0000000e0a0d9812 */ /* 0x000fe200078ec0ff */
[----:B------:R-:W-:Y:S06]  /*2a20*/  BRA `(.L_x_44) ;  /* 0x00000000001c7947 */ /* 0x000fec0003800000 */
.L_x_43:
[----:B------:R-:W-:Y:S01]  /*2a30*/  IMAD.MOV.U32 R13, RZ, RZ, 0x5 ;  /* 0x00000005ff0d7424 */ /* 0x000fe200078e00ff */
[----:B------:R-:W-:-:S03]  /*2a40*/  LOP3.LUT R9, R20, R21, R7, 0xb8, !PT ;  /* 0x0000001514097212 */ /* 0x000fc600078eb807 */
[----:B------:R-:W-:-:S05]  /*2a50*/  IMAD R13, R6, R13, 0x10 ;  /* 0x00000010060d7424 */ /* 0x000fca00078e020d */
[----:B------:R-:W-:Y:S01]  /*2a60*/  LOP3.LUT R13, R13, 0xc, RZ, 0xc0, !PT ;  /* 0x0000000c0d0d7812 */ /* 0x000fe200078ec0ff */
[----:B------:R-:W-:Y:S06]  /*2a70*/  BRA `(.L_x_44) ;  /* 0x0000000000087947 */ /* 0x000fec0003800000 */
.L_x_42:
[----:B------:R-:W-:Y:S01]  /*2a80*/  VIADD R13, R6, 0x3 ;  /* 0x00000003060d7836 */ /* 0x000fe20000000000 */
[----:B------:R-:W-:-:S07]  /*2a90*/  LOP3.LUT R9, R20, R7, R21, 0xe2, !PT ;  /* 0x0000000714097212 */ /* 0x000fce00078ee215 */
.L_x_44:
[----:B------:R-:W-:Y:S05]  /*2aa0*/  BSYNC.RECONVERGENT B2 ;  /* 0x0000000000027941 */ /* 0x000fea0003800200 */
.L_x_41:
[----:B------:R-:W-:-:S05]  /*2ab0*/  LEA R13, R13, R0, 0x2 ;  /* 0x000000000d0d7211 */ /* 0x000fca00078e10ff */
[----:B------:R-:W2:Y:S01]  /*2ac0*/  LDL R8, [R13] ;  /* 0x000000000d087983 */ /* 0x000ea20000100800 */
[----:B------:R-:W-:Y:S01]  /*2ad0*/  VIADD R6, R6, 0x4 ;  /* 0x0000000406067836 */ /* 0x000fe20000000000 */
[----:B------:R-:W-:-:S04]  /*2ae0*/  IADD3 R9, PT, PT, R11, R9, R24 ;  /* 0x000000090b097210 */ /* 0x000fc80007ffe018 */
[----:B------:R-:W-:Y:S01]  /*2af0*/  ISETP.NE.AND P1, PT, R6, 0x40, PT ;  /* 0x000000400600780c */ /* 0x000fe20003f25270 */
[----:B--2---:R-:W-:Y:S01]  /*2b00*/  IMAD.IADD R8, R9, 0x1, R8 ;  /* 0x0000000109087824 */ /* 0x004fe200078e0208 */
[----:B------:R-:W-:-:S04]  /*2b10*/  IADD3 R9, PT, PT, -R15, 0x20, RZ ;  /* 0x000000200f097810 */ /* 0x000fc80007ffe1ff */
[----:B------:R-:W-:Y:S02]  /*2b20*/  SHF.L.U32 R24, R8, R15, RZ ;  /* 0x0000000f08187219 */ /* 0x000fe400000006ff */
[----:B------:R-:W-:-:S04]  /*2b30*/  SHF.R.U32.HI R9, RZ, R9, R8 ;  /* 0x00000009ff097219 */ /* 0x000fc80000011608 */
[----:B------:R-:W-:Y:S01]  /*2b40*/  IADD3 R24, PT, PT, R9, R24, R7 ;  /* 0x0000001809187210 */ /* 0x000fe20007ffe007 */
[----:B------:R-:W-:Y:S06]  /*2b50*/  @P1 BRA `(.L_x_45) ;  /* 0xfffffff800041947 */ /* 0x000fec000383ffff */
[----:B------:R-:W-:Y:S05]  /*2b60*/  BSYNC.RECONVERGENT B0 ;  /* 0x0000000000007941 */ /* 0x000fea0003800200 */
.L_x_30:
[----:B------:R-:W-:Y:S01]  /*2b70*/  IMAD.IADD R31, R21, 0x1, R31 ;  /* 0x00000001151f7824 */ /* 0x000fe200078e021f */
[----:B------:R-:W-:Y:S01]  /*2b80*/  IADD3 R27, PT, PT, R7, R27, RZ ;  /* 0x0000001b071b7210 */ /* 0x000fe20007ffe0ff */
[----:B------:R-:W-:Y:S02]  /*2b90*/  IMAD.IADD R29, R24, 0x1, R29 ;  /* 0x00000001181d7824 */ /* 0x000fe400078e021d */
[----:B------:R-:W-:Y:S01]  /*2ba0*/  IMAD.IADD R25, R20, 0x1, R25 ;  /* 0x0000000114197824 */ /* 0x000fe200078e0219 */
[----:B------:R-:W-:Y:S06]  /*2bb0*/  @!P0 BRA `(.L_x_46) ;  /* 0xffffffec00ec8947 */ /* 0x000fec000383ffff */
[----:B------:R-:W-:Y:S05]  /*2bc0*/  BSYNC.RECONVERGENT B1 ;  /* 0x0000000000017941 */ /* 0x000fea0003800200 */
.L_x_29:
[----:B------:R-:W-:-:S04]  /*2bd0*/  MOV R2, 0x8 ;  /* 0x0000000800027802 */ /* 0x000fc80000000f00 */
[----:B------:R0:W1:Y:S03]  /*2be0*/  LDC.64 R6, c[0x4][R2] ;  /* 0x0100000002067b82 */ /* 0x0000660000000a00 */
[----:B------:R-:W-:-:S07]  /*2bf0*/  LEPC R20, `(.L_x_47) ;  /* 0x000000001014794e */ /* 0x000fce0000000000 */
[----:B01----:R-:W-:Y:S05]  /*2c00*/  CALL.ABS.NOINC R6 ;  /* 0x0000000006007343 */ /* 0x003fea0003c00000 */
.L_x_47:
[--C-:B------:R-:W-:Y:S01]  /*2c10*/  SHF.R.U32.HI R3, RZ, 0x8, R31.reuse ;  /* 0x00000008ff037819 */ /* 0x100fe2000001161f */
[----:B------:R-:W-:Y:S01]  /*2c20*/  STG.E.U8 desc[UR36][R18.64], R31 ;  /* 0x0000001f12007986 */ /* 0x000fe2000c101124 */
[----:B------:R-:W-:Y:S01]  /*2c30*/  SHF.R.U32.HI R13, RZ, 0x18, R31 ;  /* 0x00000018ff0d7819 */ /* 0x000fe2000001161f */
[----:B------:R-:W-:Y:S01]  /*2c40*/  IMAD.MOV.U32 R4, RZ, RZ, R16 ;  /* 0x000000ffff047224 */ /* 0x000fe200078e0010 */
[--C-:B------:R-:W-:Y:S01]  /*2c50*/  SHF.R.U32.HI R15, RZ, 0x8, R29.reuse ;  /* 0x00000008ff0f7819 */ /* 0x100fe2000001161d */
[----:B------:R0:W-:Y:S01]  /*2c60*/  STG.E.U8 desc[UR36][R18.64+0x1], R3 ;  /* 0x0000010312007986 */ /* 0x0001e2000c101124 */
[--C-:B------:R-:W-:Y:S02]  /*2c70*/  SHF.R.U32.HI R21, RZ, 0x10, R29.reuse ;  /* 0x00000010ff157819 */ /* 0x100fe4000001161d */
[----:B------:R-:W-:Y:S01]  /*2c80*/  SHF.R.U32.HI R23, RZ, 0x18, R29 ;  /* 0x00000018ff177819 */ /* 0x000fe2000001161d */
[----:B------:R1:W-:Y:S01]  /*2c90*/  STG.E.U8 desc[UR36][R18.64+0x3], R13 ;  /* 0x0000030d12007986 */ /* 0x0003e2000c101124 */
[----:B------:R-:W-:-:S02]  /*2ca0*/  SHF.R.U32.HI R33, RZ, 0x8, R27 ;  /* 0x00000008ff217819 */ /* 0x000fc4000001161b */
[----:B------:R-:W-:Y:S01]  /*2cb0*/  SHF.R.U32.HI R7, RZ, 0x18, R27 ;  /* 0x00000018ff077819 */ /* 0x000fe2000001161b */
[----:B------:R2:W-:Y:S01]  /*2cc0*/  STG.E.U8 desc[UR36][R18.64+0x5], R15 ;  /* 0x0000050f12007986 */ /* 0x0005e2000c101124 */
[--C-:B------:R-:W-:Y:S02]  /*2cd0*/  SHF.R.U32.HI R9, RZ, 0x8, R25.reuse ;  /* 0x00000008ff097819 */ /* 0x100fe40000011619 */
[----:B------:R-:W-:Y:S01]  /*2ce0*/  SHF.R.U32.HI R11, RZ, 0x10, R25 ;  /* 0x00000010ff0b7819 */ /* 0x000fe20000011619 */
[----:B------:R-:W-:Y:S01]  /*2cf0*/  STG.E.U8 desc[UR36][R18.64+0x4], R29 ;  /* 0x0000041d12007986 */ /* 0x000fe2000c101124 */
[----:B0-----:R-:W-:Y:S02]  /*2d00*/  SHF.R.U32.HI R3, RZ, 0x10, R27 ;  /* 0x00000010ff037819 */ /* 0x001fe4000001161b */
[----:B------:R-:W-:Y:S01]  /*2d10*/  SHF.R.U32.HI R5, RZ, 0x10, R31 ;  /* 0x00000010ff057819 */ /* 0x000fe2000001161f */
[----:B------:R-:W-:Y:S01]  /*2d20*/  STG.E.U8 desc[UR36][R18.64+0x6], R21 ;  /* 0x0000061512007986 */ /* 0x000fe2000c101124 */
[----:B-1----:R-:W-:-:S03]  /*2d30*/  SHF.R.U32.HI R13, RZ, 0x18, R25 ;  /* 0x00000018ff0d7819 */ /* 0x002fc60000011619 */
[----:B------:R-:W-:Y:S01]  /*2d40*/  STG.E.U8 desc[UR36][R18.64+0x7], R23 ;  /* 0x0000071712007986 */ /* 0x000fe2000c101124 */
[----:B--2---:R0:W1:Y:S03]  /*2d50*/  LDC.64 R14, c[0x4][R2] ;  /* 0x01000000020e7b82 */ /* 0x0040660000000a00 */
[----:B------:R-:W-:Y:S04]  /*2d60*/  STG.E.U8 desc[UR36][R18.64+0x9], R33 ;  /* 0x0000092112007986 */ /* 0x000fe8000c101124 */
[----:B------:R-:W-:Y:S04]  /*2d70*/  STG.E.U8 desc[UR36][R18.64+0x8], R27 ;  /* 0x0000081b12007986 */ /* 0x000fe8000c101124 */
[----:B------:R-:W-:Y:S04]  /*2d80*/  STG.E.U8 desc[UR36][R18.64+0xc], R25 ;  /* 0x00000c1912007986 */ /* 0x000fe8000c101124 */
[----:B------:R-:W-:Y:S04]  /*2d90*/  STG.E.U8 desc[UR36][R18.64+0xa], R3 ;  /* 0x00000a0312007986 */ /* 0x000fe8000c101124 */
[----:B------:R-:W-:Y:S04]  /*2da0*/  STG.E.U8 desc[UR36][R18.64+0xb], R7 ;  /* 0x00000b0712007986 */ /* 0x000fe8000c101124 */
[----:B------:R-:W-:Y:S04]  /*2db0*/  STG.E.U8 desc[UR36][R18.64+0xd], R9 ;  /* 0x00000d0912007986 */ /* 0x000fe8000c101124 */
[----:B------:R-:W-:Y:S04]  /*2dc0*/  STG.E.U8 desc[UR36][R18.64+0xe], R11 ;  /* 0x00000e0b12007986 */ /* 0x000fe8000c101124 */
[----:B------:R-:W-:Y:S04]  /*2dd0*/  STG.E.U8 desc[UR36][R18.64+0xf], R13 ;  /* 0x00000f0d12007986 */ /* 0x000fe8000c101124 */
[----:B------:R2:W-:Y:S02]  /*2de0*/  STG.E.U8 desc[UR36][R18.64+0x2], R5 ;  /* 0x0000020512007986 */ /* 0x0005e4000c101124 */
[----:B0-2---:R-:W-:-:S07]  /*2df0*/  IMAD.MOV.U32 R5, RZ, RZ, R17 ;  /* 0x000000ffff057224 */ /* 0x005fce00078e0011 */
[----:B------:R-:W-:-:S07]  /*2e00*/  LEPC R20, `(.L_x_48) ;  /* 0x000000001014794e */ /* 0x000fce0000000000 */
[----:B-1----:R-:W-:Y:S05]  /*2e10*/  CALL.ABS.NOINC R14 ;  /* 0x000000000e007343 */ /* 0x002fea0003c00000 */
.L_x_48:
[----:B------:R-:W-:Y:S05]  /*2e20*/  EXIT ;  /* 0x000000000000794d */ /* 0x000fea0003800000 */
.L_x_49:
[----:B------:R-:W-:-:S00]  /*2e30*/  BRA `(.L_x_49) ;  /* 0xfffffffc00fc7947 */ /* 0x000fc0000383ffff */
[----:B------:R-:W-:-:S00]  /*2e40*/  NOP ;  /* 0x0000000000007918 */ /* 0x000fc00000000000 */
        /* <DEDUP_REMOVED lines=11> */
.L_x_50:


//--------------------- .nv.shared.reserved.0     --------------------------
	.section	.nv.shared.reserved.0,"aw",@nobits
	.weak		__nv_reservedSMEM_offset_0_alias
	.size		__nv_reservedSMEM_offset_0_alias, 0, 64
	.other		__nv_reservedSMEM_offset_0_alias,@"STO_CUDA_RESERVED_SHARED STV_DEFAULT"
__nv_reservedSMEM_offset_0_alias:
	.zero		0
	.zero		64


//--------------------- .nv.constant0._Z11kernel_multPciiPh --------------------------
	.section	.nv.constant0._Z11kernel_multPciiPh,"a",@progbits
	.sectionflags	@""
	.align	4
.nv.constant0._Z11kernel_multPciiPh:
	.zero		920


//--------------------- SYMBOLS --------------------------

	.type		.nv.reservedSmem.offset0,@object
	.size		.nv.reservedSmem.offset0,0x4
	.type		malloc,@function
	.type		free,@function
